//
// Generated by NVIDIA NVVM Compiler
//
// Compiler Build ID: CL-36424714
// Cuda compilation tools, release 13.0, V13.0.88
// Based on NVVM 20.0.0
//

.version 9.0
.target sm_100
.address_size 64

	// .globl	batch8_symmetric_block_pair_multiply_wmma
// _ZZ41batch8_symmetric_block_pair_multiply_wmmaE8shared_a has been demoted
// _ZZ41batch8_symmetric_block_pair_multiply_wmmaE8shared_b has been demoted
// _ZZ41batch8_symmetric_block_pair_multiply_wmmaE13block_results has been demoted
// _ZZ41batch8_symmetric_block_pair_multiply_wmmaE6temp_c has been demoted

.visible .entry batch8_symmetric_block_pair_multiply_wmma(
	.param .u64 .ptr .align 1 batch8_symmetric_block_pair_multiply_wmma_param_0,
	.param .u64 .ptr .align 1 batch8_symmetric_block_pair_multiply_wmma_param_1,
	.param .u64 .ptr .align 1 batch8_symmetric_block_pair_multiply_wmma_param_2,
	.param .u64 .ptr .align 1 batch8_symmetric_block_pair_multiply_wmma_param_3,
	.param .u32 batch8_symmetric_block_pair_multiply_wmma_param_4,
	.param .u32 batch8_symmetric_block_pair_multiply_wmma_param_5,
	.param .u32 batch8_symmetric_block_pair_multiply_wmma_param_6,
	.param .u32 batch8_symmetric_block_pair_multiply_wmma_param_7,
	.param .u32 batch8_symmetric_block_pair_multiply_wmma_param_8
)
{
	.reg .pred 	%p<114>;
	.reg .b16 	%rs<104>;
	.reg .b32 	%r<261>;
	.reg .b32 	%f<162>;
	.reg .b64 	%rd<297>;
	// demoted variable
	.shared .align 2 .b8 _ZZ41batch8_symmetric_block_pair_multiply_wmmaE8shared_a[1024];
	// demoted variable
	.shared .align 2 .b8 _ZZ41batch8_symmetric_block_pair_multiply_wmmaE8shared_b[256];
	// demoted variable
	.shared .align 4 .b8 _ZZ41batch8_symmetric_block_pair_multiply_wmmaE13block_results[1024];
	// demoted variable
	.shared .align 4 .b8 _ZZ41batch8_symmetric_block_pair_multiply_wmmaE6temp_c[1024];
	ld.param.u64 	%rd108, [batch8_symmetric_block_pair_multiply_wmma_param_0];
	ld.param.u64 	%rd110, [batch8_symmetric_block_pair_multiply_wmma_param_1];
	ld.param.u64 	%rd111, [batch8_symmetric_block_pair_multiply_wmma_param_2];
	ld.param.u32 	%r70, [batch8_symmetric_block_pair_multiply_wmma_param_5];
	ld.param.u32 	%r74, [batch8_symmetric_block_pair_multiply_wmma_param_6];
	ld.param.u32 	%r72, [batch8_symmetric_block_pair_multiply_wmma_param_7];
	ld.param.u32 	%r73, [batch8_symmetric_block_pair_multiply_wmma_param_8];
	cvta.to.global.u64 	%rd1, %rd110;
	cvta.to.global.u64 	%rd2, %rd111;
	cvta.to.global.u64 	%rd3, %rd108;
	mov.u32 	%r1, %ctaid.x;
	mov.u32 	%r75, %ctaid.y;
	mov.u32 	%r3, %tid.x;
	and.b32  	%r4, %r3, 31;
	setp.ge.s32 	%p9, %r1, %r70;
	shl.b32 	%r5, %r75, 1;
	setp.ge.s32 	%p10, %r5, %r74;
	or.pred  	%p11, %p9, %p10;
	@%p11 bra 	$L__BB0_161;
	add.s32 	%r6, %r5, 1;
	shl.b32 	%r77, %r4, 5;
	mov.u32 	%r78, _ZZ41batch8_symmetric_block_pair_multiply_wmmaE13block_results;
	add.s32 	%r7, %r78, %r77;
	mov.b32 	%r257, 0;
	st.shared.u32 	[%r7], %r257;
	st.shared.u32 	[%r7+4], %r257;
	st.shared.u32 	[%r7+8], %r257;
	st.shared.u32 	[%r7+12], %r257;
	st.shared.u32 	[%r7+16], %r257;
	st.shared.u32 	[%r7+20], %r257;
	st.shared.u32 	[%r7+24], %r257;
	st.shared.u32 	[%r7+28], %r257;
	bar.warp.sync 	-1;
	mul.lo.s32 	%r8, %r72, %r1;
	and.b32  	%r79, %r3, 7;
	mad.lo.s32 	%r80, %r70, %r79, %r1;
	mul.lo.s32 	%r9, %r80, %r73;
	and.b32  	%r81, %r3, 15;
	shl.b32 	%r82, %r3, 4;
	and.b32  	%r83, %r82, 240;
	and.b32  	%r10, %r72, 3;
	and.b32  	%r11, %r72, 2147483644;
	shl.b32 	%r84, %r4, 1;
	mov.u32 	%r85, _ZZ41batch8_symmetric_block_pair_multiply_wmmaE8shared_b;
	add.s32 	%r12, %r85, %r84;
	or.b32  	%r86, %r4, 32;
	or.b32  	%r87, %r4, 64;
	or.b32  	%r88, %r4, 96;
	shr.u32 	%r89, %r4, 4;
	or.b32  	%r13, %r83, %r89;
	mov.u32 	%r90, _ZZ41batch8_symmetric_block_pair_multiply_wmmaE8shared_a;
	add.s32 	%r15, %r90, %r84;
	shr.u32 	%r91, %r86, 4;
	or.b32  	%r16, %r83, %r91;
	and.b32  	%r92, %r86, 48;
	or.b32  	%r17, %r92, %r81;
	shr.u32 	%r93, %r87, 4;
	or.b32  	%r18, %r83, %r93;
	and.b32  	%r94, %r87, 80;
	or.b32  	%r19, %r94, %r81;
	shr.u32 	%r95, %r88, 4;
	or.b32  	%r20, %r83, %r95;
	and.b32  	%r96, %r88, 112;
	or.b32  	%r21, %r96, %r81;
	or.b32  	%r97, %r4, 128;
	shr.u32 	%r98, %r97, 4;
	or.b32  	%r22, %r83, %r98;
	and.b32  	%r99, %r97, 144;
	or.b32  	%r23, %r99, %r81;
	or.b32  	%r100, %r4, 160;
	shr.u32 	%r101, %r100, 4;
	or.b32  	%r24, %r83, %r101;
	and.b32  	%r102, %r100, 176;
	or.b32  	%r25, %r102, %r81;
	or.b32  	%r103, %r4, 192;
	shr.u32 	%r104, %r103, 4;
	or.b32  	%r26, %r83, %r104;
	and.b32  	%r105, %r103, 208;
	or.b32  	%r27, %r105, %r81;
	or.b32  	%r106, %r4, 224;
	shr.u32 	%r107, %r106, 4;
	or.b32  	%r28, %r83, %r107;
	and.b32  	%r108, %r106, 240;
	or.b32  	%r29, %r108, %r81;
	or.b32  	%r109, %r4, 256;
	shr.u32 	%r110, %r109, 4;
	add.s32 	%r111, %r110, -16;
	or.b32  	%r30, %r83, %r111;
	shl.b32 	%r112, %r111, 4;
	or.b32  	%r31, %r112, %r81;
	or.b32  	%r113, %r4, 288;
	shr.u32 	%r114, %r113, 4;
	add.s32 	%r115, %r114, -16;
	or.b32  	%r32, %r83, %r115;
	shl.b32 	%r116, %r115, 4;
	or.b32  	%r33, %r116, %r81;
	or.b32  	%r117, %r4, 320;
	shr.u32 	%r118, %r117, 4;
	add.s32 	%r119, %r118, -16;
	or.b32  	%r34, %r83, %r119;
	shl.b32 	%r120, %r119, 4;
	or.b32  	%r35, %r120, %r81;
	or.b32  	%r121, %r4, 352;
	shr.u32 	%r122, %r121, 4;
	add.s32 	%r123, %r122, -16;
	or.b32  	%r36, %r83, %r123;
	shl.b32 	%r124, %r123, 4;
	or.b32  	%r37, %r124, %r81;
	or.b32  	%r125, %r4, 384;
	shr.u32 	%r126, %r125, 4;
	add.s32 	%r127, %r126, -16;
	or.b32  	%r38, %r83, %r127;
	shl.b32 	%r128, %r127, 4;
	or.b32  	%r39, %r128, %r81;
	or.b32  	%r129, %r4, 416;
	shr.u32 	%r130, %r129, 4;
	add.s32 	%r131, %r130, -16;
	or.b32  	%r40, %r83, %r131;
	shl.b32 	%r132, %r131, 4;
	or.b32  	%r41, %r132, %r81;
	or.b32  	%r133, %r4, 448;
	shr.u32 	%r134, %r133, 4;
	add.s32 	%r135, %r134, -16;
	or.b32  	%r42, %r83, %r135;
	shl.b32 	%r136, %r135, 4;
	or.b32  	%r43, %r136, %r81;
	or.b32  	%r137, %r4, 480;
	shr.u32 	%r138, %r137, 4;
	add.s32 	%r139, %r138, -16;
	or.b32  	%r44, %r83, %r139;
	shl.b32 	%r140, %r139, 4;
	or.b32  	%r45, %r140, %r81;
	neg.s32 	%r46, %r11;
$L__BB0_2:
	setp.lt.s32 	%p13, %r72, 1;
	mov.pred 	%p110, -1;
	mov.b64 	%rd261, 0;
	mov.u64 	%rd263, %rd261;
	mov.pred 	%p111, %p110;
	mov.pred 	%p112, %p110;
	mov.pred 	%p113, %p110;
	@%p13 bra 	$L__BB0_80;
	setp.lt.u32 	%p14, %r72, 4;
	mov.b64 	%rd264, 0;
	mov.b16 	%rs88, 0;
	mov.b32 	%r260, 0;
	mov.u16 	%rs87, %rs88;
	mov.u64 	%rd263, %rd264;
	mov.u64 	%rd262, %rd264;
	mov.u64 	%rd261, %rd264;
	@%p14 bra 	$L__BB0_46;
	shl.b32 	%r142, %r8, 8;
	add.s32 	%r258, %r142, 512;
	add.s64 	%rd252, %rd1, 8;
	mov.b64 	%rd264, 0;
	mov.b16 	%rs88, 0;
	mov.u32 	%r259, %r46;
$L__BB0_5:
	ld.global.u32 	%r52, [%rd252+-8];
	setp.ne.s64 	%p15, %rd262, 0;
	@%p15 bra 	$L__BB0_10;
	add.s32 	%r143, %r5, %r52;
	setp.ne.s32 	%p16, %r143, %r257;
	@%p16 bra 	$L__BB0_8;
	add.s32 	%r146, %r258, -512;
	mul.wide.u32 	%rd121, %r146, 4;
	add.s64 	%rd261, %rd3, %rd121;
	add.s64 	%rd262, %rd108, %rd121;
	mov.b16 	%rs87, 0;
	bra.uni 	$L__BB0_10;
$L__BB0_8:
	add.s32 	%r144, %r52, %r257;
	setp.ne.s32 	%p17, %r144, %r5;
	setp.lt.s32 	%p18, %r52, 1;
	mov.b64 	%rd262, 0;
	or.pred  	%p19, %p18, %p17;
	@%p19 bra 	$L__BB0_10;
	add.s32 	%r145, %r258, -512;
	mul.wide.u32 	%rd120, %r145, 4;
	add.s64 	%rd261, %rd3, %rd120;
	add.s64 	%rd262, %rd108, %rd120;
	mov.b16 	%rs87, 1;
$L__BB0_10:
	setp.ge.u32 	%p20, %r6, %r74;
	setp.ne.s64 	%p21, %rd264, 0;
	or.pred  	%p22, %p21, %p20;
	@%p22 bra 	$L__BB0_15;
	add.s32 	%r147, %r52, %r6;
	setp.ne.s32 	%p23, %r147, %r257;
	@%p23 bra 	$L__BB0_13;
	add.s32 	%r150, %r258, -512;
	mul.wide.u32 	%rd124, %r150, 4;
	add.s64 	%rd263, %rd3, %rd124;
	add.s64 	%rd264, %rd108, %rd124;
	mov.b16 	%rs88, 0;
	bra.uni 	$L__BB0_15;
$L__BB0_13:
	add.s32 	%r148, %r52, %r257;
	setp.ne.s32 	%p24, %r148, %r6;
	setp.lt.s32 	%p25, %r52, 1;
	mov.b64 	%rd264, 0;
	or.pred  	%p26, %p25, %p24;
	@%p26 bra 	$L__BB0_15;
	add.s32 	%r149, %r258, -512;
	mul.wide.u32 	%rd123, %r149, 4;
	add.s64 	%rd263, %rd3, %rd123;
	add.s64 	%rd264, %rd108, %rd123;
	mov.b16 	%rs88, 1;
$L__BB0_15:
	ld.global.u32 	%r53, [%rd252+-4];
	setp.ne.s64 	%p27, %rd262, 0;
	@%p27 bra 	$L__BB0_20;
	add.s32 	%r151, %r5, %r53;
	setp.eq.s32 	%p28, %r151, %r257;
	@%p28 bra 	$L__BB0_19;
	add.s32 	%r152, %r53, %r257;
	setp.ne.s32 	%p29, %r152, %r5;
	setp.lt.s32 	%p30, %r53, 1;
	mov.b64 	%rd262, 0;
	or.pred  	%p31, %p30, %p29;
	@%p31 bra 	$L__BB0_20;
	add.s32 	%r153, %r258, -256;
	mul.wide.u32 	%rd126, %r153, 4;
	add.s64 	%rd261, %rd3, %rd126;
	add.s64 	%rd262, %rd108, %rd126;
	mov.b16 	%rs87, 1;
	bra.uni 	$L__BB0_20;
$L__BB0_19:
	add.s32 	%r154, %r258, -256;
	mul.wide.u32 	%rd127, %r154, 4;
	add.s64 	%rd261, %rd3, %rd127;
	add.s64 	%rd262, %rd108, %rd127;
	mov.b16 	%rs87, 0;
$L__BB0_20:
	setp.ne.s64 	%p33, %rd264, 0;
	or.pred  	%p34, %p33, %p20;
	@%p34 bra 	$L__BB0_25;
	add.s32 	%r155, %r53, %r6;
	setp.eq.s32 	%p35, %r155, %r257;
	@%p35 bra 	$L__BB0_24;
	add.s32 	%r156, %r53, %r257;
	setp.ne.s32 	%p36, %r156, %r6;
	setp.lt.s32 	%p37, %r53, 1;
	mov.b64 	%rd264, 0;
	or.pred  	%p38, %p37, %p36;
	@%p38 bra 	$L__BB0_25;
	add.s32 	%r157, %r258, -256;
	mul.wide.u32 	%rd129, %r157, 4;
	add.s64 	%rd263, %rd3, %rd129;
	add.s64 	%rd264, %rd108, %rd129;
	mov.b16 	%rs88, 1;
	bra.uni 	$L__BB0_25;
$L__BB0_24:
	add.s32 	%r158, %r258, -256;
	mul.wide.u32 	%rd130, %r158, 4;
	add.s64 	%rd263, %rd3, %rd130;
	add.s64 	%rd264, %rd108, %rd130;
	mov.b16 	%rs88, 0;
$L__BB0_25:
	ld.global.u32 	%r54, [%rd252];
	setp.ne.s64 	%p39, %rd262, 0;
	@%p39 bra 	$L__BB0_30;
	add.s32 	%r159, %r5, %r54;
	setp.eq.s32 	%p40, %r159, %r257;
	@%p40 bra 	$L__BB0_29;
	add.s32 	%r160, %r54, %r257;
	setp.ne.s32 	%p41, %r160, %r5;
	setp.lt.s32 	%p42, %r54, 1;
	mov.b64 	%rd262, 0;
	or.pred  	%p43, %p42, %p41;
	@%p43 bra 	$L__BB0_30;
	mul.wide.u32 	%rd132, %r258, 4;
	add.s64 	%rd261, %rd3, %rd132;
	add.s64 	%rd262, %rd108, %rd132;
	mov.b16 	%rs87, 1;
	bra.uni 	$L__BB0_30;
$L__BB0_29:
	mul.wide.u32 	%rd133, %r258, 4;
	add.s64 	%rd261, %rd3, %rd133;
	add.s64 	%rd262, %rd108, %rd133;
	mov.b16 	%rs87, 0;
$L__BB0_30:
	setp.ne.s64 	%p45, %rd264, 0;
	or.pred  	%p46, %p45, %p20;
	@%p46 bra 	$L__BB0_35;
	add.s32 	%r161, %r54, %r6;
	setp.eq.s32 	%p47, %r161, %r257;
	@%p47 bra 	$L__BB0_34;
	add.s32 	%r162, %r54, %r257;
	setp.ne.s32 	%p48, %r162, %r6;
	setp.lt.s32 	%p49, %r54, 1;
	mov.b64 	%rd264, 0;
	or.pred  	%p50, %p49, %p48;
	@%p50 bra 	$L__BB0_35;
	mul.wide.u32 	%rd135, %r258, 4;
	add.s64 	%rd263, %rd3, %rd135;
	add.s64 	%rd264, %rd108, %rd135;
	mov.b16 	%rs88, 1;
	bra.uni 	$L__BB0_35;
$L__BB0_34:
	mul.wide.u32 	%rd136, %r258, 4;
	add.s64 	%rd263, %rd3, %rd136;
	add.s64 	%rd264, %rd108, %rd136;
	mov.b16 	%rs88, 0;
$L__BB0_35:
	ld.global.u32 	%r55, [%rd252+4];
	setp.ne.s64 	%p51, %rd262, 0;
	@%p51 bra 	$L__BB0_40;
	add.s32 	%r163, %r5, %r55;
	setp.eq.s32 	%p52, %r163, %r257;
	@%p52 bra 	$L__BB0_39;
	add.s32 	%r164, %r55, %r257;
	setp.ne.s32 	%p53, %r164, %r5;
	setp.lt.s32 	%p54, %r55, 1;
	mov.b64 	%rd262, 0;
	or.pred  	%p55, %p54, %p53;
	@%p55 bra 	$L__BB0_40;
	add.s32 	%r165, %r258, 256;
	mul.wide.u32 	%rd138, %r165, 4;
	add.s64 	%rd261, %rd3, %rd138;
	add.s64 	%rd262, %rd108, %rd138;
	mov.b16 	%rs87, 1;
	bra.uni 	$L__BB0_40;
$L__BB0_39:
	add.s32 	%r166, %r258, 256;
	mul.wide.u32 	%rd139, %r166, 4;
	add.s64 	%rd261, %rd3, %rd139;
	add.s64 	%rd262, %rd108, %rd139;
	mov.b16 	%rs87, 0;
$L__BB0_40:
	setp.ne.s64 	%p57, %rd264, 0;
	or.pred  	%p58, %p57, %p20;
	@%p58 bra 	$L__BB0_45;
	add.s32 	%r167, %r55, %r6;
	setp.eq.s32 	%p59, %r167, %r257;
	@%p59 bra 	$L__BB0_44;
	add.s32 	%r168, %r55, %r257;
	setp.ne.s32 	%p60, %r168, %r6;
	setp.lt.s32 	%p61, %r55, 1;
	mov.b64 	%rd264, 0;
	or.pred  	%p62, %p61, %p60;
	@%p62 bra 	$L__BB0_45;
	add.s32 	%r169, %r258, 256;
	mul.wide.u32 	%rd141, %r169, 4;
	add.s64 	%rd263, %rd3, %rd141;
	add.s64 	%rd264, %rd108, %rd141;
	mov.b16 	%rs88, 1;
	bra.uni 	$L__BB0_45;
$L__BB0_44:
	add.s32 	%r170, %r258, 256;
	mul.wide.u32 	%rd142, %r170, 4;
	add.s64 	%rd263, %rd3, %rd142;
	add.s64 	%rd264, %rd108, %rd142;
	mov.b16 	%rs88, 0;
$L__BB0_45:
	add.s32 	%r259, %r259, 4;
	add.s32 	%r258, %r258, 1024;
	add.s64 	%rd252, %rd252, 16;
	setp.ne.s32 	%p63, %r259, 0;
	mov.u32 	%r260, %r11;
	@%p63 bra 	$L__BB0_5;
$L__BB0_46:
	setp.eq.s32 	%p64, %r10, 0;
	@%p64 bra 	$L__BB0_79;
	mul.wide.u32 	%rd143, %r260, 4;
	add.s64 	%rd67, %rd1, %rd143;
	ld.global.u32 	%r59, [%rd67];
	setp.ne.s64 	%p65, %rd262, 0;
	@%p65 bra 	$L__BB0_52;
	add.s32 	%r171, %r5, %r59;
	setp.eq.s32 	%p66, %r171, %r257;
	@%p66 bra 	$L__BB0_51;
	add.s32 	%r172, %r59, %r257;
	setp.ne.s32 	%p67, %r172, %r5;
	setp.lt.s32 	%p68, %r59, 1;
	mov.b64 	%rd262, 0;
	or.pred  	%p69, %p68, %p67;
	@%p69 bra 	$L__BB0_52;
	add.s32 	%r173, %r260, %r8;
	shl.b32 	%r174, %r173, 8;
	mul.wide.u32 	%rd145, %r174, 4;
	add.s64 	%rd261, %rd3, %rd145;
	add.s64 	%rd262, %rd108, %rd145;
	mov.b16 	%rs87, 1;
	bra.uni 	$L__BB0_52;
$L__BB0_51:
	add.s32 	%r175, %r260, %r8;
	shl.b32 	%r176, %r175, 8;
	mul.wide.u32 	%rd146, %r176, 4;
	add.s64 	%rd261, %rd3, %rd146;
	add.s64 	%rd262, %rd108, %rd146;
	mov.b16 	%rs87, 0;
$L__BB0_52:
	setp.ge.u32 	%p70, %r6, %r74;
	setp.ne.s64 	%p71, %rd264, 0;
	or.pred  	%p72, %p71, %p70;
	@%p72 bra 	$L__BB0_57;
	add.s32 	%r177, %r59, %r6;
	setp.eq.s32 	%p73, %r177, %r257;
	@%p73 bra 	$L__BB0_56;
	add.s32 	%r178, %r59, %r257;
	setp.ne.s32 	%p74, %r178, %r6;
	setp.lt.s32 	%p75, %r59, 1;
	mov.b64 	%rd264, 0;
	or.pred  	%p76, %p75, %p74;
	@%p76 bra 	$L__BB0_57;
	add.s32 	%r179, %r260, %r8;
	shl.b32 	%r180, %r179, 8;
	mul.wide.u32 	%rd148, %r180, 4;
	add.s64 	%rd263, %rd3, %rd148;
	add.s64 	%rd264, %rd108, %rd148;
	mov.b16 	%rs88, 1;
	bra.uni 	$L__BB0_57;
$L__BB0_56:
	add.s32 	%r181, %r260, %r8;
	shl.b32 	%r182, %r181, 8;
	mul.wide.u32 	%rd149, %r182, 4;
	add.s64 	%rd263, %rd3, %rd149;
	add.s64 	%rd264, %rd108, %rd149;
	mov.b16 	%rs88, 0;
$L__BB0_57:
	setp.eq.s32 	%p77, %r10, 1;
	add.s32 	%r60, %r260, 1;
	@%p77 bra 	$L__BB0_79;
	ld.global.u32 	%r61, [%rd67+4];
	setp.ne.s64 	%p78, %rd262, 0;
	@%p78 bra 	$L__BB0_63;
	add.s32 	%r183, %r5, %r61;
	setp.eq.s32 	%p79, %r183, %r257;
	@%p79 bra 	$L__BB0_62;
	add.s32 	%r184, %r61, %r257;
	setp.ne.s32 	%p80, %r184, %r5;
	setp.lt.s32 	%p81, %r61, 1;
	mov.b64 	%rd262, 0;
	or.pred  	%p82, %p81, %p80;
	@%p82 bra 	$L__BB0_63;
	add.s32 	%r185, %r60, %r8;
	shl.b32 	%r186, %r185, 8;
	mul.wide.u32 	%rd151, %r186, 4;
	add.s64 	%rd261, %rd3, %rd151;
	add.s64 	%rd262, %rd108, %rd151;
	mov.b16 	%rs87, 1;
	bra.uni 	$L__BB0_63;
$L__BB0_62:
	add.s32 	%r187, %r60, %r8;
	shl.b32 	%r188, %r187, 8;
	mul.wide.u32 	%rd152, %r188, 4;
	add.s64 	%rd261, %rd3, %rd152;
	add.s64 	%rd262, %rd108, %rd152;
	mov.b16 	%rs87, 0;
$L__BB0_63:
	setp.ne.s64 	%p84, %rd264, 0;
	or.pred  	%p85, %p84, %p70;
	@%p85 bra 	$L__BB0_68;
	add.s32 	%r189, %r61, %r6;
	setp.eq.s32 	%p86, %r189, %r257;
	@%p86 bra 	$L__BB0_67;
	add.s32 	%r190, %r61, %r257;
	setp.ne.s32 	%p87, %r190, %r6;
	setp.lt.s32 	%p88, %r61, 1;
	mov.b64 	%rd264, 0;
	or.pred  	%p89, %p88, %p87;
	@%p89 bra 	$L__BB0_68;
	add.s32 	%r191, %r60, %r8;
	shl.b32 	%r192, %r191, 8;
	mul.wide.u32 	%rd154, %r192, 4;
	add.s64 	%rd263, %rd3, %rd154;
	add.s64 	%rd264, %rd108, %rd154;
	mov.b16 	%rs88, 1;
	bra.uni 	$L__BB0_68;
$L__BB0_67:
	add.s32 	%r193, %r60, %r8;
	shl.b32 	%r194, %r193, 8;
	mul.wide.u32 	%rd155, %r194, 4;
	add.s64 	%rd263, %rd3, %rd155;
	add.s64 	%rd264, %rd108, %rd155;
	mov.b16 	%rs88, 0;
$L__BB0_68:
	setp.eq.s32 	%p90, %r10, 2;
	add.s32 	%r62, %r260, 2;
	@%p90 bra 	$L__BB0_79;
	ld.global.u32 	%r63, [%rd67+8];
	setp.ne.s64 	%p91, %rd262, 0;
	@%p91 bra 	$L__BB0_74;
	add.s32 	%r195, %r5, %r63;
	setp.eq.s32 	%p92, %r195, %r257;
	@%p92 bra 	$L__BB0_73;
	add.s32 	%r196, %r63, %r257;
	setp.ne.s32 	%p93, %r196, %r5;
	setp.lt.s32 	%p94, %r63, 1;
	mov.b64 	%rd262, 0;
	or.pred  	%p95, %p94, %p93;
	@%p95 bra 	$L__BB0_74;
	add.s32 	%r197, %r62, %r8;
	shl.b32 	%r198, %r197, 8;
	mul.wide.u32 	%rd157, %r198, 4;
	add.s64 	%rd261, %rd3, %rd157;
	add.s64 	%rd262, %rd108, %rd157;
	mov.b16 	%rs87, 1;
	bra.uni 	$L__BB0_74;
$L__BB0_73:
	add.s32 	%r199, %r62, %r8;
	shl.b32 	%r200, %r199, 8;
	mul.wide.u32 	%rd158, %r200, 4;
	add.s64 	%rd261, %rd3, %rd158;
	add.s64 	%rd262, %rd108, %rd158;
	mov.b16 	%rs87, 0;
$L__BB0_74:
	setp.ne.s64 	%p97, %rd264, 0;
	or.pred  	%p98, %p97, %p70;
	@%p98 bra 	$L__BB0_79;
	add.s32 	%r201, %r63, %r6;
	setp.eq.s32 	%p99, %r201, %r257;
	@%p99 bra 	$L__BB0_78;
	add.s32 	%r202, %r63, %r257;
	setp.ne.s32 	%p100, %r202, %r6;
	setp.lt.s32 	%p101, %r63, 1;
	mov.b64 	%rd264, 0;
	or.pred  	%p102, %p101, %p100;
	@%p102 bra 	$L__BB0_79;
	add.s32 	%r203, %r62, %r8;
	shl.b32 	%r204, %r203, 8;
	mul.wide.u32 	%rd160, %r204, 4;
	add.s64 	%rd263, %rd3, %rd160;
	add.s64 	%rd264, %rd108, %rd160;
	mov.b16 	%rs88, 1;
	bra.uni 	$L__BB0_79;
$L__BB0_78:
	add.s32 	%r205, %r62, %r8;
	shl.b32 	%r206, %r205, 8;
	mul.wide.u32 	%rd161, %r206, 4;
	add.s64 	%rd263, %rd3, %rd161;
	add.s64 	%rd264, %rd108, %rd161;
	mov.b16 	%rs88, 0;
$L__BB0_79:
	setp.eq.s64 	%p110, %rd262, 0;
	setp.eq.s64 	%p111, %rd264, 0;
	and.b16  	%rs53, %rs88, 255;
	setp.eq.s16 	%p113, %rs53, 0;
	and.b16  	%rs54, %rs87, 255;
	setp.eq.s16 	%p112, %rs54, 0;
$L__BB0_80:
	and.pred  	%p103, %p110, %p111;
	@%p103 bra 	$L__BB0_158;
	shl.b32 	%r64, %r257, 4;
	shr.u32 	%r207, %r4, 3;
	or.b32  	%r65, %r207, %r64;
	setp.ge.s32 	%p104, %r65, %r73;
	mov.f32 	%f142, 0f00000000;
	@%p104 bra 	$L__BB0_83;
	add.s32 	%r208, %r65, %r9;
	mul.wide.s32 	%rd162, %r208, 4;
	add.s64 	%rd163, %rd2, %rd162;
	ld.global.f32 	%f142, [%rd163];
$L__BB0_83:
	// begin inline asm
	{  cvt.rn.f16.f32 %rs55, %f142;}

	// end inline asm
	st.shared.u16 	[%r12], %rs55;
	or.b32  	%r209, %r4, 32;
	shr.u32 	%r210, %r209, 3;
	add.s32 	%r66, %r210, %r64;
	setp.ge.s32 	%p105, %r66, %r73;
	mov.f32 	%f143, 0f00000000;
	@%p105 bra 	$L__BB0_85;
	add.s32 	%r211, %r66, %r9;
	mul.wide.s32 	%rd164, %r211, 4;
	add.s64 	%rd165, %rd2, %rd164;
	ld.global.f32 	%f143, [%rd165];
$L__BB0_85:
	// begin inline asm
	{  cvt.rn.f16.f32 %rs56, %f143;}

	// end inline asm
	st.shared.u16 	[%r12+64], %rs56;
	or.b32  	%r212, %r4, 64;
	shr.u32 	%r213, %r212, 3;
	add.s32 	%r67, %r213, %r64;
	setp.ge.s32 	%p106, %r67, %r73;
	mov.f32 	%f144, 0f00000000;
	@%p106 bra 	$L__BB0_87;
	add.s32 	%r214, %r67, %r9;
	mul.wide.s32 	%rd166, %r214, 4;
	add.s64 	%rd167, %rd2, %rd166;
	ld.global.f32 	%f144, [%rd167];
$L__BB0_87:
	// begin inline asm
	{  cvt.rn.f16.f32 %rs57, %f144;}

	// end inline asm
	st.shared.u16 	[%r12+128], %rs57;
	or.b32  	%r215, %r4, 96;
	shr.u32 	%r216, %r215, 3;
	add.s32 	%r68, %r216, %r64;
	setp.ge.s32 	%p107, %r68, %r73;
	mov.f32 	%f145, 0f00000000;
	@%p107 bra 	$L__BB0_89;
	add.s32 	%r217, %r68, %r9;
	mul.wide.s32 	%rd168, %r217, 4;
	add.s64 	%rd169, %rd2, %rd168;
	ld.global.f32 	%f145, [%rd169];
$L__BB0_89:
	// begin inline asm
	{  cvt.rn.f16.f32 %rs58, %f145;}

	// end inline asm
	st.shared.u16 	[%r12+192], %rs58;
	bar.warp.sync 	-1;
	mov.f32 	%f146, 0f00000000;
	@%p110 bra 	$L__BB0_93;
	@%p112 bra 	$L__BB0_92;
	mul.wide.u32 	%rd170, %r13, 4;
	add.s64 	%rd171, %rd261, %rd170;
	ld.global.f32 	%f146, [%rd171];
	bra.uni 	$L__BB0_93;
$L__BB0_92:
	mul.wide.u32 	%rd172, %r4, 4;
	add.s64 	%rd173, %rd261, %rd172;
	ld.global.f32 	%f146, [%rd173];
$L__BB0_93:
	// begin inline asm
	{  cvt.rn.f16.f32 %rs59, %f146;}

	// end inline asm
	st.shared.u16 	[%r15], %rs59;
	@%p110 bra 	$L__BB0_100;
	@%p112 bra 	$L__BB0_96;
	mul.wide.u32 	%rd174, %r16, 4;
	add.s64 	%rd175, %rd261, %rd174;
	ld.global.f32 	%f147, [%rd175];
	bra.uni 	$L__BB0_97;
$L__BB0_96:
	mul.wide.u32 	%rd176, %r17, 4;
	add.s64 	%rd177, %rd261, %rd176;
	ld.global.f32 	%f147, [%rd177];
$L__BB0_97:
	// begin inline asm
	{  cvt.rn.f16.f32 %rs60, %f147;}

	// end inline asm
	st.shared.u16 	[%r15+64], %rs60;
	@%p112 bra 	$L__BB0_99;
	mul.wide.u32 	%rd178, %r18, 4;
	add.s64 	%rd179, %rd261, %rd178;
	ld.global.f32 	%f148, [%rd179];
	bra.uni 	$L__BB0_101;
$L__BB0_99:
	mul.wide.u32 	%rd180, %r19, 4;
	add.s64 	%rd181, %rd261, %rd180;
	ld.global.f32 	%f148, [%rd181];
	bra.uni 	$L__BB0_101;
$L__BB0_100:
	mov.f32 	%f148, 0f00000000;
	// begin inline asm
	{  cvt.rn.f16.f32 %rs61, %f148;}

	// end inline asm
	st.shared.u16 	[%r15+64], %rs61;
$L__BB0_101:
	// begin inline asm
	{  cvt.rn.f16.f32 %rs62, %f148;}

	// end inline asm
	st.shared.u16 	[%r15+128], %rs62;
	@%p110 bra 	$L__BB0_108;
	@%p112 bra 	$L__BB0_104;
	mul.wide.u32 	%rd182, %r20, 4;
	add.s64 	%rd183, %rd261, %rd182;
	ld.global.f32 	%f149, [%rd183];
	bra.uni 	$L__BB0_105;
$L__BB0_104:
	mul.wide.u32 	%rd184, %r21, 4;
	add.s64 	%rd185, %rd261, %rd184;
	ld.global.f32 	%f149, [%rd185];
$L__BB0_105:
	// begin inline asm
	{  cvt.rn.f16.f32 %rs63, %f149;}

	// end inline asm
	st.shared.u16 	[%r15+192], %rs63;
	@%p112 bra 	$L__BB0_107;
	mul.wide.u32 	%rd186, %r22, 4;
	add.s64 	%rd187, %rd261, %rd186;
	ld.global.f32 	%f150, [%rd187];
	bra.uni 	$L__BB0_109;
$L__BB0_107:
	mul.wide.u32 	%rd188, %r23, 4;
	add.s64 	%rd189, %rd261, %rd188;
	ld.global.f32 	%f150, [%rd189];
	bra.uni 	$L__BB0_109;
$L__BB0_108:
	mov.f32 	%f150, 0f00000000;
	// begin inline asm
	{  cvt.rn.f16.f32 %rs64, %f150;}

	// end inline asm
	st.shared.u16 	[%r15+192], %rs64;
$L__BB0_109:
	// begin inline asm
	{  cvt.rn.f16.f32 %rs65, %f150;}

	// end inline asm
	st.shared.u16 	[%r15+256], %rs65;
	@%p110 bra 	$L__BB0_117;
	@%p112 bra 	$L__BB0_112;
	mul.wide.u32 	%rd190, %r24, 4;
	add.s64 	%rd191, %rd261, %rd190;
	ld.global.f32 	%f151, [%rd191];
	bra.uni 	$L__BB0_113;
$L__BB0_112:
	mul.wide.u32 	%rd192, %r25, 4;
	add.s64 	%rd193, %rd261, %rd192;
	ld.global.f32 	%f151, [%rd193];
$L__BB0_113:
	// begin inline asm
	{  cvt.rn.f16.f32 %rs66, %f151;}

	// end inline asm
	st.shared.u16 	[%r15+320], %rs66;
	@%p110 bra 	$L__BB0_122;
	@%p112 bra 	$L__BB0_116;
	mul.wide.u32 	%rd194, %r26, 4;
	add.s64 	%rd195, %rd261, %rd194;
	ld.global.f32 	%f152, [%rd195];
	bra.uni 	$L__BB0_118;
$L__BB0_116:
	mul.wide.u32 	%rd196, %r27, 4;
	add.s64 	%rd197, %rd261, %rd196;
	ld.global.f32 	%f152, [%rd197];
	bra.uni 	$L__BB0_118;
$L__BB0_117:
	mov.f32 	%f152, 0f00000000;
	// begin inline asm
	{  cvt.rn.f16.f32 %rs68, %f152;}

	// end inline asm
	st.shared.u16 	[%r15+320], %rs68;
$L__BB0_118:
	// begin inline asm
	{  cvt.rn.f16.f32 %rs69, %f152;}

	// end inline asm
	st.shared.u16 	[%r15+384], %rs69;
	mov.f32 	%f153, 0f00000000;
	@%p110 bra 	$L__BB0_123;
	@%p112 bra 	$L__BB0_121;
	mul.wide.u32 	%rd198, %r28, 4;
	add.s64 	%rd199, %rd261, %rd198;
	ld.global.f32 	%f153, [%rd199];
	bra.uni 	$L__BB0_123;
$L__BB0_121:
	mul.wide.u32 	%rd200, %r29, 4;
	add.s64 	%rd201, %rd261, %rd200;
	ld.global.f32 	%f153, [%rd201];
	bra.uni 	$L__BB0_123;
$L__BB0_122:
	mov.f32 	%f153, 0f00000000;
	// begin inline asm
	{  cvt.rn.f16.f32 %rs67, %f153;}

	// end inline asm
	st.shared.u16 	[%r15+384], %rs67;
$L__BB0_123:
	// begin inline asm
	{  cvt.rn.f16.f32 %rs70, %f153;}

	// end inline asm
	st.shared.u16 	[%r15+448], %rs70;
	mov.f32 	%f154, 0f00000000;
	@%p111 bra 	$L__BB0_127;
	@%p113 bra 	$L__BB0_126;
	mul.wide.u32 	%rd202, %r30, 4;
	add.s64 	%rd203, %rd263, %rd202;
	ld.global.f32 	%f154, [%rd203];
	bra.uni 	$L__BB0_127;
$L__BB0_126:
	mul.wide.u32 	%rd204, %r31, 4;
	add.s64 	%rd205, %rd263, %rd204;
	ld.global.f32 	%f154, [%rd205];
$L__BB0_127:
	// begin inline asm
	{  cvt.rn.f16.f32 %rs71, %f154;}

	// end inline asm
	st.shared.u16 	[%r15+512], %rs71;
	@%p111 bra 	$L__BB0_134;
	@%p113 bra 	$L__BB0_130;
	mul.wide.u32 	%rd206, %r32, 4;
	add.s64 	%rd207, %rd263, %rd206;
	ld.global.f32 	%f155, [%rd207];
	bra.uni 	$L__BB0_131;
$L__BB0_130:
	mul.wide.u32 	%rd208, %r33, 4;
	add.s64 	%rd209, %rd263, %rd208;
	ld.global.f32 	%f155, [%rd209];
$L__BB0_131:
	// begin inline asm
	{  cvt.rn.f16.f32 %rs72, %f155;}

	// end inline asm
	st.shared.u16 	[%r15+576], %rs72;
	@%p113 bra 	$L__BB0_133;
	mul.wide.u32 	%rd210, %r34, 4;
	add.s64 	%rd211, %rd263, %rd210;
	ld.global.f32 	%f156, [%rd211];
	bra.uni 	$L__BB0_135;
$L__BB0_133:
	mul.wide.u32 	%rd212, %r35, 4;
	add.s64 	%rd213, %rd263, %rd212;
	ld.global.f32 	%f156, [%rd213];
	bra.uni 	$L__BB0_135;
$L__BB0_134:
	mov.f32 	%f156, 0f00000000;
	// begin inline asm
	{  cvt.rn.f16.f32 %rs73, %f156;}

	// end inline asm
	st.shared.u16 	[%r15+576], %rs73;
$L__BB0_135:
	// begin inline asm
	{  cvt.rn.f16.f32 %rs74, %f156;}

	// end inline asm
	st.shared.u16 	[%r15+640], %rs74;
	@%p111 bra 	$L__BB0_142;
	@%p113 bra 	$L__BB0_138;
	mul.wide.u32 	%rd214, %r36, 4;
	add.s64 	%rd215, %rd263, %rd214;
	ld.global.f32 	%f157, [%rd215];
	bra.uni 	$L__BB0_139;
$L__BB0_138:
	mul.wide.u32 	%rd216, %r37, 4;
	add.s64 	%rd217, %rd263, %rd216;
	ld.global.f32 	%f157, [%rd217];
$L__BB0_139:
	// begin inline asm
	{  cvt.rn.f16.f32 %rs75, %f157;}

	// end inline asm
	st.shared.u16 	[%r15+704], %rs75;
	@%p113 bra 	$L__BB0_141;
	mul.wide.u32 	%rd218, %r38, 4;
	add.s64 	%rd219, %rd263, %rd218;
	ld.global.f32 	%f158, [%rd219];
	bra.uni 	$L__BB0_143;
$L__BB0_141:
	mul.wide.u32 	%rd220, %r39, 4;
	add.s64 	%rd221, %rd263, %rd220;
	ld.global.f32 	%f158, [%rd221];
	bra.uni 	$L__BB0_143;
$L__BB0_142:
	mov.f32 	%f158, 0f00000000;
	// begin inline asm
	{  cvt.rn.f16.f32 %rs76, %f158;}

	// end inline asm
	st.shared.u16 	[%r15+704], %rs76;
$L__BB0_143:
	// begin inline asm
	{  cvt.rn.f16.f32 %rs77, %f158;}

	// end inline asm
	st.shared.u16 	[%r15+768], %rs77;
	@%p111 bra 	$L__BB0_151;
	@%p113 bra 	$L__BB0_146;
	mul.wide.u32 	%rd222, %r40, 4;
	add.s64 	%rd223, %rd263, %rd222;
	ld.global.f32 	%f159, [%rd223];
	bra.uni 	$L__BB0_147;
$L__BB0_146:
	mul.wide.u32 	%rd224, %r41, 4;
	add.s64 	%rd225, %rd263, %rd224;
	ld.global.f32 	%f159, [%rd225];
$L__BB0_147:
	// begin inline asm
	{  cvt.rn.f16.f32 %rs78, %f159;}

	// end inline asm
	st.shared.u16 	[%r15+832], %rs78;
	@%p111 bra 	$L__BB0_156;
	@%p113 bra 	$L__BB0_150;
	mul.wide.u32 	%rd226, %r42, 4;
	add.s64 	%rd227, %rd263, %rd226;
	ld.global.f32 	%f160, [%rd227];
	bra.uni 	$L__BB0_152;
$L__BB0_150:
	mul.wide.u32 	%rd228, %r43, 4;
	add.s64 	%rd229, %rd263, %rd228;
	ld.global.f32 	%f160, [%rd229];
	bra.uni 	$L__BB0_152;
$L__BB0_151:
	mov.f32 	%f160, 0f00000000;
	// begin inline asm
	{  cvt.rn.f16.f32 %rs80, %f160;}

	// end inline asm
	st.shared.u16 	[%r15+832], %rs80;
$L__BB0_152:
	// begin inline asm
	{  cvt.rn.f16.f32 %rs81, %f160;}

	// end inline asm
	st.shared.u16 	[%r15+896], %rs81;
	mov.f32 	%f161, 0f00000000;
	@%p111 bra 	$L__BB0_157;
	@%p113 bra 	$L__BB0_155;
	mul.wide.u32 	%rd230, %r44, 4;
	add.s64 	%rd231, %rd263, %rd230;
	ld.global.f32 	%f161, [%rd231];
	bra.uni 	$L__BB0_157;
$L__BB0_155:
	mul.wide.u32 	%rd232, %r45, 4;
	add.s64 	%rd233, %rd263, %rd232;
	ld.global.f32 	%f161, [%rd233];
	bra.uni 	$L__BB0_157;
$L__BB0_156:
	mov.f32 	%f161, 0f00000000;
	// begin inline asm
	{  cvt.rn.f16.f32 %rs79, %f161;}

	// end inline asm
	st.shared.u16 	[%r15+896], %rs79;
$L__BB0_157:
	// begin inline asm
	{  cvt.rn.f16.f32 %rs82, %f161;}

	// end inline asm
	st.shared.u16 	[%r15+960], %rs82;
	bar.warp.sync 	-1;
	mov.u32 	%r218, _ZZ41batch8_symmetric_block_pair_multiply_wmmaE8shared_a;
	mov.b32 	%r219, 16;
	wmma.load.a.sync.aligned.row.m32n8k16.shared.f16 	{%r220, %r221, %r222, %r223, %r224, %r225, %r226, %r227}, [%r218], %r219;
	mov.u32 	%r228, _ZZ41batch8_symmetric_block_pair_multiply_wmmaE8shared_b;
	mov.b32 	%r229, 8;
	wmma.load.b.sync.aligned.row.m32n8k16.shared.f16 	{%r230, %r231, %r232, %r233, %r234, %r235, %r236, %r237}, [%r228], %r229;
	mov.f32 	%f101, 0f00000000;
	wmma.mma.sync.aligned.row.row.m32n8k16.f32.f32 {%f102, %f103, %f104, %f105, %f106, %f107, %f108, %f109}, {%r220, %r221, %r222, %r223, %r224, %r225, %r226, %r227}, {%r230, %r231, %r232, %r233, %r234, %r235, %r236, %r237}, {%f101, %f101, %f101, %f101, %f101, %f101, %f101, %f101};
	mov.u32 	%r238, _ZZ41batch8_symmetric_block_pair_multiply_wmmaE6temp_c;
	wmma.store.d.sync.aligned.row.m32n8k16.shared.f32 	[%r238], {%f102, %f103, %f104, %f105, %f106, %f107, %f108, %f109}, %r229;
	bar.warp.sync 	-1;
	shl.b32 	%r239, %r4, 5;
	add.s32 	%r240, %r238, %r239;
	ld.shared.f32 	%f110, [%r240];
	ld.shared.f32 	%f111, [%r7];
	add.f32 	%f112, %f110, %f111;
	st.shared.f32 	[%r7], %f112;
	ld.shared.f32 	%f113, [%r240+4];
	ld.shared.f32 	%f114, [%r7+4];
	add.f32 	%f115, %f113, %f114;
	st.shared.f32 	[%r7+4], %f115;
	ld.shared.f32 	%f116, [%r240+8];
	ld.shared.f32 	%f117, [%r7+8];
	add.f32 	%f118, %f116, %f117;
	st.shared.f32 	[%r7+8], %f118;
	ld.shared.f32 	%f119, [%r240+12];
	ld.shared.f32 	%f120, [%r7+12];
	add.f32 	%f121, %f119, %f120;
	st.shared.f32 	[%r7+12], %f121;
	ld.shared.f32 	%f122, [%r240+16];
	ld.shared.f32 	%f123, [%r7+16];
	add.f32 	%f124, %f122, %f123;
	st.shared.f32 	[%r7+16], %f124;
	ld.shared.f32 	%f125, [%r240+20];
	ld.shared.f32 	%f126, [%r7+20];
	add.f32 	%f127, %f125, %f126;
	st.shared.f32 	[%r7+20], %f127;
	ld.shared.f32 	%f128, [%r240+24];
	ld.shared.f32 	%f129, [%r7+24];
	add.f32 	%f130, %f128, %f129;
	st.shared.f32 	[%r7+24], %f130;
	ld.shared.f32 	%f131, [%r240+28];
	ld.shared.f32 	%f132, [%r7+28];
	add.f32 	%f133, %f131, %f132;
	st.shared.f32 	[%r7+28], %f133;
	bar.warp.sync 	-1;
$L__BB0_158:
	add.s32 	%r257, %r257, 1;
	setp.eq.s32 	%p108, %r257, %r74;
	@%p108 bra 	$L__BB0_159;
	bra.uni 	$L__BB0_2;
$L__BB0_159:
	shl.b32 	%r241, %r75, 5;
	or.b32  	%r49, %r241, %r4;
	setp.lt.s32 	%p109, %r49, %r73;
	@%p109 bra 	$L__BB0_160;
	bra.uni 	$L__BB0_161;
$L__BB0_160:
	ld.param.u64 	%rd251, [batch8_symmetric_block_pair_multiply_wmma_param_3];
	cvta.to.global.u64 	%rd234, %rd251;
	ld.shared.f32 	%f134, [%r7];
	mad.lo.s32 	%r242, %r1, %r73, %r49;
	mul.wide.u32 	%rd235, %r242, 4;
	add.s64 	%rd236, %rd234, %rd235;
	st.global.f32 	[%rd236], %f134;
	ld.shared.f32 	%f135, [%r7+4];
	add.s32 	%r243, %r70, %r1;
	mad.lo.s32 	%r244, %r243, %r73, %r49;
	mul.wide.u32 	%rd237, %r244, 4;
	add.s64 	%rd238, %rd234, %rd237;
	st.global.f32 	[%rd238], %f135;
	ld.shared.f32 	%f136, [%r7+8];
	add.s32 	%r245, %r243, %r70;
	mad.lo.s32 	%r246, %r245, %r73, %r49;
	mul.wide.u32 	%rd239, %r246, 4;
	add.s64 	%rd240, %rd234, %rd239;
	st.global.f32 	[%rd240], %f136;
	ld.shared.f32 	%f137, [%r7+12];
	add.s32 	%r247, %r245, %r70;
	mad.lo.s32 	%r248, %r247, %r73, %r49;
	mul.wide.u32 	%rd241, %r248, 4;
	add.s64 	%rd242, %rd234, %rd241;
	st.global.f32 	[%rd242], %f137;
	ld.shared.f32 	%f138, [%r7+16];
	add.s32 	%r249, %r247, %r70;
	mad.lo.s32 	%r250, %r249, %r73, %r49;
	mul.wide.u32 	%rd243, %r250, 4;
	add.s64 	%rd244, %rd234, %rd243;
	st.global.f32 	[%rd244], %f138;
	ld.shared.f32 	%f139, [%r7+20];
	add.s32 	%r251, %r249, %r70;
	mad.lo.s32 	%r252, %r251, %r73, %r49;
	mul.wide.u32 	%rd245, %r252, 4;
	add.s64 	%rd246, %rd234, %rd245;
	st.global.f32 	[%rd246], %f139;
	ld.shared.f32 	%f140, [%r7+24];
	add.s32 	%r253, %r251, %r70;
	mad.lo.s32 	%r254, %r253, %r73, %r49;
	mul.wide.u32 	%rd247, %r254, 4;
	add.s64 	%rd248, %rd234, %rd247;
	st.global.f32 	[%rd248], %f140;
	ld.shared.f32 	%f141, [%r7+28];
	add.s32 	%r255, %r253, %r70;
	mad.lo.s32 	%r256, %r255, %r73, %r49;
	mul.wide.u32 	%rd249, %r256, 4;
	add.s64 	%rd250, %rd234, %rd249;
	st.global.f32 	[%rd250], %f141;
$L__BB0_161:
	ret;

}


// ===== COMPILED SASS (sm_100) =====

	.target	sm_100

	.elftype	@"ET_EXEC"


//--------------------- .note.nv.tkinfo           --------------------------
	.section	.note.nv.tkinfo,"",@"SHT_NOTE"
	.sectionflags	@"SHF_NOTE_NV_TKINFO"
	.tkinfo
        /*0018*/ 	.word	0x00000002
        /*0030*/ 	.string	""
        /*0030*/ 	.string	"ptxas"
        /*0030*/ 	.string	"Cuda compilation tools, release 13.0, V13.0.88"
        /*0030*/ 	.string	"Build cuda_13.0.r13.0/compiler.36424714_0"
        /*0030*/ 	.string	"-arch sm_100 -m 64 "



//--------------------- .note.nv.cuinfo           --------------------------
	.section	.note.nv.cuinfo,"",@"SHT_NOTE"
	.sectionflags	@"SHF_NOTE_NV_CUINFO"
        /*0018*/ 	.short	0x0002
        /*001a*/ 	.short	0x0064
        /*001c*/ 	.short	0x0082
	.zero		2


//--------------------- .nv.info                  --------------------------
	.section	.nv.info,"",@"SHT_CUDA_INFO"
	.align	4


	//----- nvinfo : EIATTR_REGCOUNT
	.align		4
        /*0000*/ 	.byte	0x04, 0x2f
        /*0002*/ 	.short	(.L_1 - .L_0)
	.align		4
.L_0:
        /*0004*/ 	.word	index@(batch8_symmetric_block_pair_multiply_wmma)
        /*0008*/ 	.word	0x0000002e


	//----- nvinfo : EIATTR_FRAME_SIZE
	.align		4
.L_1:
        /*000c*/ 	.byte	0x04, 0x11
        /*000e*/ 	.short	(.L_3 - .L_2)
	.align		4
.L_2:
        /*0010*/ 	.word	index@(batch8_symmetric_block_pair_multiply_wmma)
        /*0014*/ 	.word	0x00000000


	//----- nvinfo : EIATTR_MIN_STACK_SIZE
	.align		4
.L_3:
        /*0018*/ 	.byte	0x04, 0x12
        /*001a*/ 	.short	(.L_5 - .L_4)
	.align		4
.L_4:
        /*001c*/ 	.word	index@(batch8_symmetric_block_pair_multiply_wmma)
        /*0020*/ 	.word	0x00000000
.L_5:


//--------------------- .nv.compat                --------------------------
	.section	.nv.compat,"",@"SHT_CUDA_COMPAT_INFO"
	.align	4
        /*0000*/ 	.byte	0x02, 0x09, 0x00, 0x00, 0x02, 0x02, 0x01, 0x00, 0x02, 0x05, 0x05, 0x00, 0x03, 0x07, 0x01, 0x01
        /*0010*/ 	.byte	0x02, 0x03, 0x00, 0x00, 0x02, 0x06, 0x01, 0x00, 0x04, 0x0b, 0x08, 0x00, 0x09, 0x00, 0x00, 0x00
        /*0020*/ 	.byte	0x00, 0x00, 0x00, 0x00


//--------------------- .nv.info.batch8_symmetric_block_pair_multiply_wmma --------------------------
	.section	.nv.info.batch8_symmetric_block_pair_multiply_wmma,"",@"SHT_CUDA_INFO"
	.sectionflags	@""
	.align	4


	//----- nvinfo : EIATTR_CUDA_API_VERSION
	.align		4
        /*0000*/ 	.byte	0x04, 0x37
        /*0002*/ 	.short	(.L_7 - .L_6)
.L_6:
        /*0004*/ 	.word	0x00000082


	//----- nvinfo : EIATTR_KPARAM_INFO
	.align		4
.L_7:
        /*0008*/ 	.byte	0x04, 0x17
        /*000a*/ 	.short	(.L_9 - .L_8)
.L_8:
        /*000c*/ 	.word	0x00000000
        /*0010*/ 	.short	0x0008
        /*0012*/ 	.short	0x0030
        /*0014*/ 	.byte	0x00, 0xf0, 0x11, 0x00


	//----- nvinfo : EIATTR_KPARAM_INFO
	.align		4
.L_9:
        /*0018*/ 	.byte	0x04, 0x17
        /*001a*/ 	.short	(.L_11 - .L_10)
.L_10:
        /*001c*/ 	.word	0x00000000
        /*0020*/ 	.short	0x0007
        /*0022*/ 	.short	0x002c
        /*0024*/ 	.byte	0x00, 0xf0, 0x11, 0x00


	//----- nvinfo : EIATTR_KPARAM_INFO
	.align		4
.L_11:
        /*0028*/ 	.byte	0x04, 0x17
        /*002a*/ 	.short	(.L_13 - .L_12)
.L_12:
        /*002c*/ 	.word	0x00000000
        /*0030*/ 	.short	0x0006
        /*0032*/ 	.short	0x0028
        /*0034*/ 	.byte	0x00, 0xf0, 0x11, 0x00


	//----- nvinfo : EIATTR_KPARAM_INFO
	.align		4
.L_13:
        /*0038*/ 	.byte	0x04, 0x17
        /*003a*/ 	.short	(.L_15 - .L_14)
.L_14:
        /*003c*/ 	.word	0x00000000
        /*0040*/ 	.short	0x0005
        /*0042*/ 	.short	0x0024
        /*0044*/ 	.byte	0x00, 0xf0, 0x11, 0x00


	//----- nvinfo : EIATTR_KPARAM_INFO
	.align		4
.L_15:
        /*0048*/ 	.byte	0x04, 0x17
        /*004a*/ 	.short	(.L_17 - .L_16)
.L_16:
        /*004c*/ 	.word	0x00000000
        /*0050*/ 	.short	0x0004
        /*0052*/ 	.short	0x0020
        /*0054*/ 	.byte	0x00, 0xf0, 0x11, 0x00


	//----- nvinfo : EIATTR_KPARAM_INFO
	.align		4
.L_17:
        /*0058*/ 	.byte	0x04, 0x17
        /*005a*/ 	.short	(.L_19 - .L_18)
.L_18:
        /*005c*/ 	.word	0x00000000
        /*0060*/ 	.short	0x0003
        /*0062*/ 	.short	0x0018
        /*0064*/ 	.byte	0x00, 0xf5, 0x21, 0x00


	//----- nvinfo : EIATTR_KPARAM_INFO
	.align		4
.L_19:
        /*0068*/ 	.byte	0x04, 0x17
        /*006a*/ 	.short	(.L_21 - .L_20)
.L_20:
        /*006c*/ 	.word	0x00000000
        /*0070*/ 	.short	0x0002
        /*0072*/ 	.short	0x0010
        /*0074*/ 	.byte	0x00, 0xf5, 0x21, 0x00


	//----- nvinfo : EIATTR_KPARAM_INFO
	.align		4
.L_21:
        /*0078*/ 	.byte	0x04, 0x17
        /*007a*/ 	.short	(.L_23 - .L_22)
.L_22:
        /*007c*/ 	.word	0x00000000
        /*0080*/ 	.short	0x0001
        /*0082*/ 	.short	0x0008
        /*0084*/ 	.byte	0x00, 0xf5, 0x21, 0x00


	//----- nvinfo : EIATTR_KPARAM_INFO
	.align		4
.L_23:
        /*0088*/ 	.byte	0x04, 0x17
        /*008a*/ 	.short	(.L_25 - .L_24)
.L_24:
        /*008c*/ 	.word	0x00000000
        /*0090*/ 	.short	0x0000
        /*0092*/ 	.short	0x0000
        /*0094*/ 	.byte	0x00, 0xf5, 0x21, 0x00


	//----- nvinfo : EIATTR_SPARSE_MMA_MASK
	.align		4
.L_25:
        /*0098*/ 	.byte	0x03, 0x50
        /*009a*/ 	.short	0x0000


	//----- nvinfo : EIATTR_WMMA_USED
	.align		4
        /*009c*/ 	.byte	0x01, 0x2b
	.zero		2


	//----- nvinfo : EIATTR_MAXREG_COUNT
	.align		4
        /*00a0*/ 	.byte	0x03, 0x1b
        /*00a2*/ 	.short	0x00ff


	//----- nvinfo : EIATTR_MERCURY_ISA_VERSION
	.align		4
        /*00a4*/ 	.byte	0x03, 0x5f
        /*00a6*/ 	.short	0x0101


	//----- nvinfo : EIATTR_COOP_GROUP_MASK_REGIDS
	.align		4
        /*00a8*/ 	.byte	0x04, 0x29
        /*00aa*/ 	.short	(.L_27 - .L_26)


	//   ....[0]....
.L_26:
        /*00ac*/ 	.word	0xffffffff


	//   ....[1]....
        /*00b0*/ 	.word	0xffffffff


	//   ....[2]....
        /*00b4*/ 	.word	0xffffffff


	//   ....[3]....
        /*00b8*/ 	.word	0xffffffff


	//   ....[4]....
        /*00bc*/ 	.word	0xffffffff


	//----- nvinfo : EIATTR_COOP_GROUP_INSTR_OFFSETS
	.align		4
.L_27:
        /*00c0*/ 	.byte	0x04, 0x28
        /*00c2*/ 	.short	(.L_29 - .L_28)


	//   ....[0]....
.L_28:
        /*00c4*/ 	.word	0x00000500


	//   ....[1]....
        /*00c8*/ 	.word	0x00002450


	//   ....[2]....
        /*00cc*/ 	.word	0x00002fb0


	//   ....[3]....
        /*00d0*/ 	.word	0x000030a0


	//   ....[4]....
        /*00d4*/ 	.word	0x000032b0


	//----- nvinfo : EIATTR_VRC_CTA_INIT_COUNT
	.align		4
.L_29:
        /*00d8*/ 	.byte	0x02, 0x4a
	.zero		1
	.zero		1


	//----- nvinfo : EIATTR_EXIT_INSTR_OFFSETS
	.align		4
        /*00dc*/ 	.byte	0x04, 0x1c
        /*00de*/ 	.short	(.L_31 - .L_30)


	//   ....[0]....
.L_30:
        /*00e0*/ 	.word	0x00000090


	//   ....[1]....
        /*00e4*/ 	.word	0x00003340


	//   ....[2]....
        /*00e8*/ 	.word	0x00003580


	//----- nvinfo : EIATTR_CBANK_PARAM_SIZE
	.align		4
.L_31:
        /*00ec*/ 	.byte	0x03, 0x19
        /*00ee*/ 	.short	0x0034


	//----- nvinfo : EIATTR_PARAM_CBANK
	.align		4
        /*00f0*/ 	.byte	0x04, 0x0a
        /*00f2*/ 	.short	(.L_33 - .L_32)
	.align		4
.L_32:
        /*00f4*/ 	.word	index@(.nv.constant0.batch8_symmetric_block_pair_multiply_wmma)
        /*00f8*/ 	.short	0x0380
        /*00fa*/ 	.short	0x0034


	//----- nvinfo : EIATTR_SW_WAR
	.align		4
.L_33:
        /*00fc*/ 	.byte	0x04, 0x36
        /*00fe*/ 	.short	(.L_35 - .L_34)
.L_34:
        /*0100*/ 	.word	0x00000008
.L_35:


//--------------------- .nv.callgraph             --------------------------
	.section	.nv.callgraph,"",@"SHT_CUDA_CALLGRAPH"
	.align	4
	.sectionentsize	8
	.align		4
        /*0000*/ 	.word	0x00000000
	.align		4
        /*0004*/ 	.word	0xffffffff
	.align		4
        /*0008*/ 	.word	0x00000000
	.align		4
        /*000c*/ 	.word	0xfffffffe
	.align		4
        /*0010*/ 	.word	0x00000000
	.align		4
        /*0014*/ 	.word	0xfffffffd
	.align		4
        /*0018*/ 	.word	0x00000000
	.align		4
        /*001c*/ 	.word	0xfffffffc


//--------------------- .text.batch8_symmetric_block_pair_multiply_wmma --------------------------
	.section	.text.batch8_symmetric_block_pair_multiply_wmma,"ax",@progbits
	.align	128
        .global         batch8_symmetric_block_pair_multiply_wmma
        .type           batch8_symmetric_block_pair_multiply_wmma,@function
        .size           batch8_symmetric_block_pair_multiply_wmma,(.L_x_48 - batch8_symmetric_block_pair_multiply_wmma)
        .other          batch8_symmetric_block_pair_multiply_wmma,@"STO_CUDA_ENTRY STV_DEFAULT"
batch8_symmetric_block_pair_multiply_wmma:
.text.batch8_symmetric_block_pair_multiply_wmma:
[----:B------:R-:W-:Y:S08]  /*0000*/  LDC R1, c[0x0][0x37c] ;  /* 0x0000df00ff017b82 */ /* 0x000ff00000000800 */
[----:B------:R-:W0:Y:S01]  /*0010*/  S2UR UR15, SR_CTAID.Y ;  /* 0x00000000000f79c3 */ /* 0x000e220000002600 */
[----:B------:R-:W1:Y:S01]  /*0020*/  LDCU UR4, c[0x0][0x3a8] ;  /* 0x00007500ff0477ac */ /* 0x000e620008000800 */
[----:B------:R-:W2:Y:S06]  /*0030*/  LDCU UR7, c[0x0][0x3a4] ;  /* 0x00007480ff0777ac */ /* 0x000eac0008000800 */
[----:B------:R-:W2:Y:S01]  /*0040*/  S2UR UR20, SR_CTAID.X ;  /* 0x00000000001479c3 */ /* 0x000ea20000002500 */
[----:B0-----:R-:W-:-:S04]  /*0050*/  USHF.L.U32 UR21, UR15, 0x1, URZ ;  /* 0x000000010f157899 */ /* 0x001fc800080006ff */
[----:B-1----:R-:W-:-:S04]  /*0060*/  UISETP.GE.AND UP0, UPT, UR21, UR4, UPT ;  /* 0x000000041500728c */ /* 0x002fc8000bf06270 */
[----:B--2---:R-:W-:-:S06]  /*0070*/  UISETP.GE.OR UP0, UPT, UR20, UR7, UP0 ;  /* 0x000000071400728c */ /* 0x004fcc0008706670 */
[----:B------:R-:W-:-:S13]  /*0080*/  PLOP3.LUT P0, PT, PT, PT, UP0, 0x80, 0x8 ;  /* 0x000000000008781c */ /* 0x000fda0003f0f008 */
[----:B------:R-:W-:Y:S05]  /*0090*/  @P0 EXIT ;  /* 0x000000000000094d */ /* 0x000fea0003800000 */
[----:B------:R-:W0:Y:S01]  /*00a0*/  S2R R35, SR_TID.X ;  /* 0x0000000000237919 */ /* 0x000e220000002100 */
[----:B------:R-:W1:Y:S01]  /*00b0*/  S2UR UR6, SR_CgaCtaId ;  /* 0x00000000000679c3 */ /* 0x000e620000008800 */
[----:B------:R-:W-:Y:S01]  /*00c0*/  UMOV UR4, 0x400 ;  /* 0x0000040000047882 */ /* 0x000fe20000000000 */
[----:B------:R-:W2:Y:S01]  /*00d0*/  LDCU UR14, c[0x0][0x3ac] ;  /* 0x00007580ff0e77ac */ /* 0x000ea20008000800 */
[----:B------:R-:W3:Y:S01]  /*00e0*/  S2R R3, SR_CTAID.X ;  /* 0x0000000000037919 */ /* 0x000ee20000002500 */
[----:B------:R-:W-:Y:S02]  /*00f0*/  UIADD3 UR5, UPT, UPT, UR4, 0x500, URZ ;  /* 0x0000050004057890 */ /* 0x000fe4000fffe0ff */
[----:B------:R-:W-:Y:S01]  /*0100*/  UIADD3 UR22, UPT, UPT, UR21, 0x1, URZ ;  /* 0x0000000115167890 */ /* 0x000fe2000fffe0ff */
[----:B------:R-:W4:Y:S01]  /*0110*/  LDCU.64 UR18, c[0x0][0x358] ;  /* 0x00006b00ff1277ac */ /* 0x000f220008000a00 */
[----:B--2---:R-:W-:Y:S02]  /*0120*/  UIMAD UR23, UR20, UR14, URZ ;  /* 0x0000000e141772a4 */ /* 0x004fe4000f8e02ff */
[----:B------:R-:W-:-:S02]  /*0130*/  ULOP3.LUT UR24, UR14, 0x3, URZ, 0xc0, !UPT ;  /* 0x000000030e187892 */ /* 0x000fc4000f8ec0ff */
[----:B-1----:R-:W-:Y:S02]  /*0140*/  ULEA UR5, UR6, UR5, 0x18 ;  /* 0x0000000506057291 */ /* 0x002fe4000f8ec0ff */
[----:B------:R-:W-:Y:S02]  /*0150*/  ULEA UR4, UR6, UR4, 0x18 ;  /* 0x0000000406047291 */ /* 0x000fe4000f8ec0ff */
[----:B------:R-:W-:Y:S01]  /*0160*/  ULOP3.LUT UR14, UR14, 0x7ffffffc, URZ, 0xc0, !UPT ;  /* 0x7ffffffc0e0e7892 */ /* 0x000fe2000f8ec0ff */
[C---:B0-----:R-:W-:Y:S01]  /*0170*/  LOP3.LUT R38, R35.reuse, 0x1f, RZ, 0xc0, !PT ;  /* 0x0000001f23267812 */ /* 0x041fe200078ec0ff */
[C---:B------:R-:W-:Y:S01]  /*0180*/  IMAD.SHL.U32 R34, R35.reuse, 0x10, RZ ;  /* 0x0000001023227824 */ /* 0x040fe200078e00ff */
[----:B------:R-:W-:Y:S02]  /*0190*/  LOP3.LUT R0, R35, 0x7, RZ, 0xc0, !PT ;  /* 0x0000000723007812 */ /* 0x000fe400078ec0ff */
[C---:B------:R-:W-:Y:S02]  /*01a0*/  LOP3.LUT R6, R38.reuse, 0x140, RZ, 0xfc, !PT ;  /* 0x0000014026067812 */ /* 0x040fe400078efcff */
[----:B------:R-:W-:Y:S01]  /*01b0*/  LOP3.LUT R2, R38, 0x100, RZ, 0xfc, !PT ;  /* 0x0000010026027812 */ /* 0x000fe200078efcff */
[----:B---3--:R-:W-:Y:S01]  /*01c0*/  IMAD R0, R0, UR7, R3 ;  /* 0x0000000700007c24 */ /* 0x008fe2000f8e0203 */
[----:B------:R-:W-:-:S02]  /*01d0*/  LOP3.LUT R4, R38, 0x120, RZ, 0xfc, !PT ;  /* 0x0000012026047812 */ /* 0x000fc400078efcff */
[C---:B------:R-:W-:Y:S02]  /*01e0*/  LOP3.LUT R8, R38.reuse, 0x160, RZ, 0xfc, !PT ;  /* 0x0000016026087812 */ /* 0x040fe400078efcff */
[C---:B------:R-:W-:Y:S02]  /*01f0*/  LOP3.LUT R10, R38.reuse, 0x180, RZ, 0xfc, !PT ;  /* 0x00000180260a7812 */ /* 0x040fe400078efcff */
[C---:B------:R-:W-:Y:S02]  /*0200*/  LOP3.LUT R14, R38.reuse, 0x1a0, RZ, 0xfc, !PT ;  /* 0x000001a0260e7812 */ /* 0x040fe400078efcff */
[C---:B------:R-:W-:Y:S02]  /*0210*/  LOP3.LUT R16, R38.reuse, 0x1c0, RZ, 0xfc, !PT ;  /* 0x000001c026107812 */ /* 0x040fe400078efcff */
[----:B------:R-:W-:Y:S02]  /*0220*/  LOP3.LUT R17, R38, 0x1e0, RZ, 0xfc, !PT ;  /* 0x000001e026117812 */ /* 0x000fe400078efcff */
[----:B------:R-:W-:-:S02]  /*0230*/  LOP3.LUT R34, R34, 0xf0, RZ, 0xc0, !PT ;  /* 0x000000f022227812 */ /* 0x000fc400078ec0ff */
[C---:B------:R-:W-:Y:S02]  /*0240*/  LOP3.LUT R3, R38.reuse, 0x20, RZ, 0xfc, !PT ;  /* 0x0000002026037812 */ /* 0x040fe400078efcff */
[C---:B------:R-:W-:Y:S02]  /*0250*/  LOP3.LUT R5, R38.reuse, 0x40, RZ, 0xfc, !PT ;  /* 0x0000004026057812 */ /* 0x040fe400078efcff */
[----:B------:R-:W-:Y:S02]  /*0260*/  LOP3.LUT R7, R38, 0x60, RZ, 0xfc, !PT ;  /* 0x0000006026077812 */ /* 0x000fe400078efcff */
[----:B------:R-:W-:Y:S02]  /*0270*/  LEA.HI R23, R6, 0xfffffff0, RZ, 0x1c ;  /* 0xfffffff006177811 */ /* 0x000fe400078fe0ff */
[----:B------:R-:W-:Y:S02]  /*0280*/  LOP3.LUT R35, R35, 0xf, RZ, 0xc0, !PT ;  /* 0x0000000f23237812 */ /* 0x000fe400078ec0ff */
[----:B------:R-:W-:-:S02]  /*0290*/  LOP3.LUT R9, R38, 0x80, RZ, 0xfc, !PT ;  /* 0x0000008026097812 */ /* 0x000fc400078efcff */
[----:B------:R-:W-:Y:S02]  /*02a0*/  LOP3.LUT R11, R38, 0xa0, RZ, 0xfc, !PT ;  /* 0x000000a0260b7812 */ /* 0x000fe400078efcff */
[----:B------:R-:W-:Y:S02]  /*02b0*/  LEA.HI R12, R2, 0xfffffff0, RZ, 0x1c ;  /* 0xfffffff0020c7811 */ /* 0x000fe400078fe0ff */
[----:B------:R-:W-:Y:S02]  /*02c0*/  LEA.HI R21, R4, 0xfffffff0, RZ, 0x1c ;  /* 0xfffffff004157811 */ /* 0x000fe400078fe0ff */
[----:B------:R-:W-:Y:S02]  /*02d0*/  LEA.HI R27, R8, 0xfffffff0, RZ, 0x1c ;  /* 0xfffffff0081b7811 */ /* 0x000fe400078fe0ff */
[----:B------:R-:W-:Y:S02]  /*02e0*/  LEA.HI R29, R10, 0xfffffff0, RZ, 0x1c ;  /* 0xfffffff00a1d7811 */ /* 0x000fe400078fe0ff */
[----:B------:R-:W-:-:S02]  /*02f0*/  LEA.HI R14, R14, 0xfffffff0, RZ, 0x1c ;  /* 0xfffffff00e0e7811 */ /* 0x000fc400078fe0ff */
[----:B------:R-:W-:Y:S02]  /*0300*/  LEA.HI R16, R16, 0xfffffff0, RZ, 0x1c ;  /* 0xfffffff010107811 */ /* 0x000fe400078fe0ff */
[----:B------:R-:W-:Y:S01]  /*0310*/  LEA R6, R38, UR5, 0x5 ;  /* 0x0000000526067c11 */ /* 0x000fe2000f8e28ff */
[--C-:B------:R-:W-:Y:S01]  /*0320*/  IMAD R31, R14, 0x10, R35.reuse ;  /* 0x000000100e1f7824 */ /* 0x100fe200078e0223 */
[----:B------:R-:W-:Y:S01]  /*0330*/  LOP3.LUT R13, R38, 0xc0, RZ, 0xfc, !PT ;  /* 0x000000c0260d7812 */ /* 0x000fe200078efcff */
[----:B------:R-:W-:Y:S01]  /*0340*/  IMAD R33, R16, 0x10, R35 ;  /* 0x0000001010217824 */ /* 0x000fe200078e0223 */
[----:B------:R-:W-:Y:S01]  /*0350*/  LOP3.LUT R15, R38, 0xe0, RZ, 0xfc, !PT ;  /* 0x000000e0260f7812 */ /* 0x000fe200078efcff */
[----:B------:R0:W-:Y:S01]  /*0360*/  STS.128 [R6], RZ ;  /* 0x000000ff06007388 */ /* 0x0001e20000000c00 */
[----:B------:R-:W-:Y:S02]  /*0370*/  LEA.HI R17, R17, 0xfffffff0, RZ, 0x1c ;  /* 0xfffffff011117811 */ /* 0x000fe400078fe0ff */
[-C--:B------:R-:W-:Y:S01]  /*0380*/  LEA.HI R2, R3, R34.reuse, RZ, 0x1c ;  /* 0x0000002203027211 */ /* 0x080fe200078fe0ff */
[----:B------:R0:W-:Y:S01]  /*0390*/  STS.128 [R6+0x10], RZ ;  /* 0x000010ff06007388 */ /* 0x0001e20000000c00 */
[----:B------:R-:W-:-:S02]  /*03a0*/  LEA.HI R3, R5, R34, RZ, 0x1c ;  /* 0x0000002205037211 */ /* 0x000fc400078fe0ff */
[-C--:B------:R-:W-:Y:S02]  /*03b0*/  LEA.HI R4, R7, R34.reuse, RZ, 0x1c ;  /* 0x0000002207047211 */ /* 0x080fe400078fe0ff */
[-C--:B------:R-:W-:Y:S02]  /*03c0*/  LEA.HI R5, R9, R34.reuse, RZ, 0x1c ;  /* 0x0000002209057211 */ /* 0x080fe400078fe0ff */
[-C--:B------:R-:W-:Y:S01]  /*03d0*/  LEA.HI R7, R11, R34.reuse, RZ, 0x1c ;  /* 0x000000220b077211 */ /* 0x080fe200078fe0ff */
[--C-:B------:R-:W-:Y:S01]  /*03e0*/  IMAD R11, R12, 0x10, R35.reuse ;  /* 0x000000100c0b7824 */ /* 0x100fe200078e0223 */
[C---:B------:R-:W-:Y:S01]  /*03f0*/  LOP3.LUT R20, R34.reuse, R21, RZ, 0xfc, !PT ;  /* 0x0000001522147212 */ /* 0x040fe200078efcff */
[--C-:B------:R-:W-:Y:S01]  /*0400*/  IMAD R21, R21, 0x10, R35.reuse ;  /* 0x0000001015157824 */ /* 0x100fe200078e0223 */
[C---:B------:R-:W-:Y:S01]  /*0410*/  LOP3.LUT R22, R34.reuse, R23, RZ, 0xfc, !PT ;  /* 0x0000001722167212 */ /* 0x040fe200078efcff */
[--C-:B------:R-:W-:Y:S01]  /*0420*/  IMAD R23, R23, 0x10, R35.reuse ;  /* 0x0000001017177824 */ /* 0x100fe200078e0223 */
[C---:B------:R-:W-:Y:S01]  /*0430*/  LOP3.LUT R26, R34.reuse, R27, RZ, 0xfc, !PT ;  /* 0x0000001b221a7212 */ /* 0x040fe200078efcff */
[--C-:B------:R-:W-:Y:S01]  /*0440*/  IMAD R27, R27, 0x10, R35.reuse ;  /* 0x000000101b1b7824 */ /* 0x100fe200078e0223 */
[----:B------:R-:W-:Y:S01]  /*0450*/  LOP3.LUT R28, R34, R29, RZ, 0xfc, !PT ;  /* 0x0000001d221c7212 */ /* 0x000fe200078efcff */
[--C-:B------:R-:W-:Y:S01]  /*0460*/  IMAD R29, R29, 0x10, R35.reuse ;  /* 0x000000101d1d7824 */ /* 0x100fe200078e0223 */
[-C--:B------:R-:W-:Y:S01]  /*0470*/  LEA.HI R8, R13, R34.reuse, RZ, 0x1c ;  /* 0x000000220d087211 */ /* 0x080fe200078fe0ff */
[----:B------:R-:W-:Y:S01]  /*0480*/  IMAD R35, R17, 0x10, R35 ;  /* 0x0000001011237824 */ /* 0x000fe200078e0223 */
[----:B------:R-:W-:-:S02]  /*0490*/  LEA.HI R9, R15, R34, RZ, 0x1c ;  /* 0x000000220f097211 */ /* 0x000fc400078fe0ff */
[C---:B------:R-:W-:Y:S02]  /*04a0*/  LOP3.LUT R10, R34.reuse, R12, RZ, 0xfc, !PT ;  /* 0x0000000c220a7212 */ /* 0x040fe400078efcff */
[C---:B------:R-:W-:Y:S02]  /*04b0*/  LOP3.LUT R30, R34.reuse, R14, RZ, 0xfc, !PT ;  /* 0x0000000e221e7212 */ /* 0x040fe400078efcff */
[C---:B------:R-:W-:Y:S02]  /*04c0*/  LOP3.LUT R32, R34.reuse, R16, RZ, 0xfc, !PT ;  /* 0x0000001022207212 */ /* 0x040fe400078efcff */
[----:B------:R-:W-:Y:S02]  /*04d0*/  LOP3.LUT R34, R34, R17, RZ, 0xfc, !PT ;  /* 0x0000001122227212 */ /* 0x000fe400078efcff */
[----:B------:R-:W-:Y:S01]  /*04e0*/  LEA R36, R38, UR4, 0x1 ;  /* 0x0000000426247c11 */ /* 0x000fe2000f8e08ff */
[----:B------:R-:W-:Y:S01]  /*04f0*/  UMOV UR4, URZ ;  /* 0x000000ff00047c82 */ /* 0x000fe20008000000 */
[----:B0---4-:R-:W-:-:S05]  /*0500*/  NOP ;  /* 0x0000000000007918 */ /* 0x011fca0000000000 */
.L_x_46:
[----:B0-----:R-:W0:Y:S01]  /*0510*/  LDCU UR5, c[0x0][0x3ac] ;  /* 0x00007580ff0577ac */ /* 0x001e220008000800 */
[----:B------:R-:W-:Y:S02]  /*0520*/  PLOP3.LUT P1, PT, PT, PT, PT, 0x80, 0x8 ;  /* 0x000000000008781c */ /* 0x000fe40003f2f070 */
[----:B------:R-:W-:Y:S02]  /*0530*/  CS2R R24, SRZ ;  /* 0x0000000000187805 */ /* 0x000fe4000001ff00 */
[----:B------:R-:W-:Y:S02]  /*0540*/  PLOP3.LUT P0, PT, PT, PT, PT, 0x80, 0x8 ;  /* 0x000000000008781c */ /* 0x000fe40003f0f070 */
[----:B------:R-:W-:Y:S01]  /*0550*/  CS2R R12, SRZ ;  /* 0x00000000000c7805 */ /* 0x000fe2000001ff00 */
[----:B------:R-:W-:Y:S02]  /*0560*/  UPLOP3.LUT UP0, UPT, UPT, UPT, UPT, 0x80, 0x8 ;  /* 0x000000000008789c */ /* 0x000fe40003f0f070 */
[----:B------:R-:W-:-:S02]  /*0570*/  UPLOP3.LUT UP1, UPT, UPT, UPT, UPT, 0x80, 0x8 ;  /* 0x000000000008789c */ /* 0x000fc40003f2f070 */
[----:B0-----:R-:W-:-:S09]  /*0580*/  UISETP.GE.AND UP2, UPT, UR5, 0x1, UPT ;  /* 0x000000010500788c */ /* 0x001fd2000bf46270 */
[----:B---3-5:R-:W-:Y:S05]  /*0590*/  BRA.U !UP2, `(.L_x_0) ;  /* 0x000000190ae87547 */ /* 0x028fea000b800000 */
[----:B------:R-:W-:Y:S01]  /*05a0*/  UISETP.GE.U32.AND UP0, UPT, UR5, 0x4, UPT ;  /* 0x000000040500788c */ /* 0x000fe2000bf06070 */
[----:B------:R-:W-:Y:S01]  /*05b0*/  PRMT R16, RZ, 0x5410, RZ ;  /* 0x00005410ff107816 */ /* 0x000fe200000000ff */
[----:B------:R-:W-:Y:S01]  /*05c0*/  UMOV UR12, URZ ;  /* 0x000000ff000c7c82 */ /* 0x000fe20008000000 */
        /* <DEDUP_REMOVED lines=8> */
[----:B------:R-:W-:Y:S05]  /*0650*/  BRA.U !UP0, `(.L_x_1) ;  /* 0x0000000d087c7547 */ /* 0x000fea000b800000 */
[----:B------:R-:W0:Y:S01]  /*0660*/  LDCU.64 UR16, c[0x0][0x388] ;  /* 0x00007100ff1077ac */ /* 0x000e220008000a00 */
[----:B------:R-:W-:Y:S01]  /*0670*/  PRMT R16, RZ, 0x7610, R16 ;  /* 0x00007610ff107816 */ /* 0x000fe20000000010 */
[----:B------:R-:W1:Y:S01]  /*0680*/  LDCU.64 UR26, c[0x0][0x380] ;  /* 0x00007000ff1a77ac */ /* 0x000e620008000a00 */
[----:B------:R-:W2:Y:S01]  /*0690*/  LDCU UR31, c[0x0][0x3a8] ;  /* 0x00007500ff1f77ac */ /* 0x000ea20008000800 */
[----:B------:R-:W-:Y:S02]  /*06a0*/  UIADD3 UR25, UPT, UPT, -UR14, URZ, URZ ;  /* 0x000000ff0e197290 */ /* 0x000fe4000fffe1ff */
[----:B------:R-:W-:Y:S01]  /*06b0*/  ULEA UR5, UR23, 0x200, 0x8 ;  /* 0x0000020017057891 */ /* 0x000fe2000f8e40ff */
[----:B------:R-:W-:Y:S01]  /*06c0*/  UMOV UR12, URZ ;  /* 0x000000ff000c7c82 */ /* 0x000fe20008000000 */
[----:B------:R-:W-:Y:S01]  /*06d0*/  UMOV UR13, URZ ;  /* 0x000000ff000d7c82 */ /* 0x000fe20008000000 */
[----:B0-----:R-:W-:-:S04]  /*06e0*/  UIADD3 UR16, UP0, UPT, UR16, 0x8, URZ ;  /* 0x0000000810107890 */ /* 0x001fc8000ff1e0ff */
[----:B-12---:R-:W-:-:S12]  /*06f0*/  UIADD3.X UR17, UPT, UPT, URZ, UR17, URZ, UP0, !UPT ;  /* 0x00000011ff117290 */ /* 0x006fd800087fe4ff */
.L_x_16:
[----:B------:R-:W-:Y:S02]  /*0700*/  IMAD.U32 R14, RZ, RZ, UR16 ;  /* 0x00000010ff0e7e24 */ /* 0x000fe4000f8e00ff */
[----:B------:R-:W-:-:S05]  /*0710*/  IMAD.U32 R15, RZ, RZ, UR17 ;  /* 0x00000011ff0f7e24 */ /* 0x000fca000f8e00ff */
[----:B------:R-:W2:Y:S01]  /*0720*/  LDG.E R14, desc[UR18][R14.64+-0x8] ;  /* 0xfffff8120e0e7981 */ /* 0x000ea2000c1e1900 */
[----:B-----5:R-:W-:Y:S02]  /*0730*/  IMAD.U32 R12, RZ, RZ, UR16 ;  /* 0x00000010ff0c7e24 */ /* 0x020fe4000f8e00ff */
[----:B------:R-:W-:-:S05]  /*0740*/  IMAD.U32 R13, RZ, RZ, UR17 ;  /* 0x00000011ff0d7e24 */ /* 0x000fca000f8e00ff */
[----:B------:R0:W5:Y:S01]  /*0750*/  LDG.E R12, desc[UR18][R12.64+-0x4] ;  /* 0xfffffc120c0c7981 */ /* 0x000162000c1e1900 */
[----:B------:R-:W-:Y:S02]  /*0760*/  UISETP.NE.U32.AND UP2, UPT, UR10, URZ, UPT ;  /* 0x000000ff0a00728c */ /* 0x000fe4000bf45070 */
[----:B------:R-:W-:Y:S02]  /*0770*/  UISETP.GE.U32.AND UP0, UPT, UR22, UR31, UPT ;  /* 0x0000001f1600728c */ /* 0x000fe4000bf06070 */
[----:B------:R-:W-:Y:S02]  /*0780*/  UISETP.NE.AND.EX UP2, UPT, UR11, URZ, UPT, UP2 ;  /* 0x000000ff0b00728c */ /* 0x000fe4000bf45320 */
[----:B------:R-:W-:Y:S02]  /*0790*/  UISETP.NE.U32.AND UP1, UPT, UR12, URZ, UPT ;  /* 0x000000ff0c00728c */ /* 0x000fe4000bf25070 */
[----:B------:R-:W-:Y:S02]  /*07a0*/  UIADD3 UR25, UPT, UPT, UR25, 0x4, URZ ;  /* 0x0000000419197890 */ /* 0x000fe4000fffe0ff */
[----:B------:R-:W-:Y:S01]  /*07b0*/  UISETP.NE.OR.EX UP1, UPT, UR13, URZ, UP0, UP1 ;  /* 0x000000ff0d00728c */ /* 0x000fe20008725710 */
[----:B--2---:R-:W-:-:S02]  /*07c0*/  R2UR UR30, R14 ;  /* 0x000000000e1e72ca */ /* 0x004fc400000e0000 */
[----:B0-----:R-:W-:-:S13]  /*07d0*/  BRA.U UP2, `(.L_x_2) ;  /* 0x00000001025c7547 */ /* 0x001fda000b800000 */
[----:B------:R-:W-:-:S04]  /*07e0*/  UIADD3 UR10, UPT, UPT, UR21, UR30, URZ ;  /* 0x0000001e150a7290 */ /* 0x000fc8000fffe0ff */
[----:B------:R-:W-:-:S06]  /*07f0*/  UISETP.NE.AND UP2, UPT, UR10, UR4, UPT ;  /* 0x000000040a00728c */ /* 0x000fcc000bf45270 */
[----:B------:R-:W-:-:S05]  /*0800*/  PLOP3.LUT P0, PT, PT, PT, UP2, 0x80, 0x8 ;  /* 0x000000000008781c */ /* 0x000fca0003f0f028 */
[----:B------:R-:W0:Y:S01]  /*0810*/  @!UP2 LDCU.64 UR28, c[0x0][0x380] ;  /* 0x00007000ff1ca7ac */ /* 0x000e220008000a00 */
[----:B------:R-:W-:-:S07]  /*0820*/  @!UP2 UIADD3 UR10, UPT, UPT, UR5, -0x200, URZ ;  /* 0xfffffe00050aa890 */ /* 0x000fce000fffe0ff */
[----:B------:R-:W-:Y:S01]  /*0830*/  @!P0 PRMT R16, R16, 0x5410, RZ ;  /* 0x0000541010108816 */ /* 0x000fe200000000ff */
[----:B0-----:R-:W-:-:S07]  /*0840*/  @!UP2 UIMAD.WIDE.U32 UR8, UR10, 0x4, UR28 ;  /* 0x000000040a08a8a5 */ /* 0x001fce000f8e001c */
[----:B------:R-:W-:Y:S01]  /*0850*/  @!UP2 UMOV UR10, UR8 ;  /* 0x00000008000aac82 */ /* 0x000fe20008000000 */
[----:B------:R-:W-:Y:S01]  /*0860*/  @!UP2 UMOV UR11, UR9 ;  /* 0x00000009000bac82 */ /* 0x000fe20008000000 */
[----:B------:R-:W-:Y:S05]  /*0870*/  BRA.U !UP2, `(.L_x_2) ;  /* 0x000000010a347547 */ /* 0x000fea000b800000 */
[----:B------:R-:W-:Y:S01]  /*0880*/  UIADD3 UR10, UPT, UPT, UR30, UR4, URZ ;  /* 0x000000041e0a7290 */ /* 0x000fe2000fffe0ff */
[----:B------:R-:W-:Y:S01]  /*0890*/  IMAD.MOV.U32 R13, RZ, RZ, 0x1 ;  /* 0x00000001ff0d7424 */ /* 0x000fe200078e00ff */
[----:B------:R-:W-:Y:S02]  /*08a0*/  UMOV UR11, URZ ;  /* 0x000000ff000b7c82 */ /* 0x000fe40008000000 */
[----:B------:R-:W-:-:S04]  /*08b0*/  UISETP.NE.AND UP2, UPT, UR10, UR21, UPT ;  /* 0x000000150a00728c */ /* 0x000fc8000bf45270 */
[----:B------:R-:W-:-:S06]  /*08c0*/  UISETP.LT.OR UP2, UPT, UR30, 0x1, UP2 ;  /* 0x000000011e00788c */ /* 0x000fcc0009741670 */
[----:B------:R-:W-:-:S05]  /*08d0*/  PLOP3.LUT P0, PT, PT, PT, UP2, 0x80, 0x8 ;  /* 0x000000000008781c */ /* 0x000fca0003f0f028 */
[----:B------:R-:W0:Y:S01]  /*08e0*/  @!UP2 LDCU.64 UR28, c[0x0][0x380] ;  /* 0x00007000ff1ca7ac */ /* 0x000e220008000a00 */
[----:B------:R-:W-:-:S07]  /*08f0*/  @!UP2 UIADD3 UR10, UPT, UPT, UR5, -0x200, URZ ;  /* 0xfffffe00050aa890 */ /* 0x000fce000fffe0ff */
[----:B------:R-:W-:Y:S01]  /*0900*/  @!P0 PRMT R16, R16, 0x5410, R13 ;  /* 0x0000541010108816 */ /* 0x000fe2000000000d */
[----:B0-----:R-:W-:-:S03]  /*0910*/  @!UP2 UIMAD.WIDE.U32 UR8, UR10, 0x4, UR28 ;  /* 0x000000040a08a8a5 */ /* 0x001fc6000f8e001c */
[----:B------:R-:W-:-:S04]  /*0920*/  UMOV UR10, URZ ;  /* 0x000000ff000a7c82 */ /* 0x000fc80008000000 */
[----:B------:R-:W-:Y:S01]  /*0930*/  @!UP2 UMOV UR10, UR8 ;  /* 0x00000008000aac82 */ /* 0x000fe20008000000 */
[----:B------:R-:W-:-:S05]  /*0940*/  @!UP2 UMOV UR11, UR9 ;  /* 0x00000009000bac82 */ /* 0x000fca0008000000 */
.L_x_2:
[----:B------:R-:W-:Y:S05]  /*0950*/  BRA.U UP1, `(.L_x_3) ;  /* 0x00000001015c7547 */ /* 0x000fea000b800000 */
[----:B------:R-:W-:-:S04]  /*0960*/  UIADD3 UR12, UPT, UPT, UR22, UR30, URZ ;  /* 0x0000001e160c7290 */ /* 0x000fc8000fffe0ff */
[----:B------:R-:W-:-:S06]  /*0970*/  UISETP.NE.AND UP1, UPT, UR12, UR4, UPT ;  /* 0x000000040c00728c */ /* 0x000fcc000bf25270 */
[----:B------:R-:W-:-:S05]  /*0980*/  PLOP3.LUT P0, PT, PT, PT, UP1, 0x80, 0x8 ;  /* 0x000000000008781c */ /* 0x000fca0003f0f018 */
[----:B------:R-:W0:Y:S01]  /*0990*/  @!UP1 LDCU.64 UR28, c[0x0][0x380] ;  /* 0x00007000ff1c97ac */ /* 0x000e220008000a00 */
[----:B------:R-:W-:-:S07]  /*09a0*/  @!UP1 UIADD3 UR12, UPT, UPT, UR5, -0x200, URZ ;  /* 0xfffffe00050c9890 */ /* 0x000fce000fffe0ff */
[----:B------:R-:W-:Y:S01]  /*09b0*/  @!P0 PRMT R16, RZ, 0x7610, R16 ;  /* 0x00007610ff108816 */ /* 0x000fe20000000010 */
        /* <DEDUP_REMOVED lines=17> */
.L_x_3:
[----:B------:R-:W-:Y:S02]  /*0ad0*/  UISETP.NE.U32.AND UP1, UPT, UR10, URZ, UPT ;  /* 0x000000ff0a00728c */ /* 0x000fe4000bf25070 */
[----:B------:R-:W-:Y:S02]  /*0ae0*/  UISETP.NE.AND UP2, UPT, UR25, URZ, UPT ;  /* 0x000000ff1900728c */ /* 0x000fe4000bf45270 */
[----:B------:R-:W-:-:S09]  /*0af0*/  UISETP.NE.AND.EX UP1, UPT, UR11, URZ, UPT, UP1 ;  /* 0x000000ff0b00728c */ /* 0x000fd2000bf25310 */
[----:B------:R-:W-:Y:S05]  /*0b00*/  BRA.U UP1, `(.L_x_4) ;  /* 0x0000000101547547 */ /* 0x000fea000b800000 */
[----:B-----5:R-:W-:-:S05]  /*0b10*/  VIADD R13, R12, UR21 ;  /* 0x000000150c0d7c36 */ /* 0x020fca0008000000 */
[----:B------:R-:W-:-:S13]  /*0b20*/  ISETP.NE.AND P0, PT, R13, UR4, PT ;  /* 0x000000040d007c0c */ /* 0x000fda000bf05270 */
[----:B------:R-:W-:Y:S05]  /*0b30*/  @!P0 BRA `(.L_x_5) ;  /* 0x0000000000348947 */ /* 0x000fea0003800000 */
[----:B------:R-:W-:Y:S01]  /*0b40*/  VIADD R13, R12, UR4 ;  /* 0x000000040c0d7c36 */ /* 0x000fe20008000000 */
[----:B------:R-:W-:Y:S01]  /*0b50*/  UMOV UR10, URZ ;  /* 0x000000ff000a7c82 */ /* 0x000fe20008000000 */
[----:B------:R-:W-:-:S03]  /*0b60*/  UMOV UR11, URZ ;  /* 0x000000ff000b7c82 */ /* 0x000fc60008000000 */
[----:B------:R-:W-:-:S04]  /*0b70*/  ISETP.NE.AND P0, PT, R13, UR21, PT ;  /* 0x000000150d007c0c */ /* 0x000fc8000bf05270 */
[----:B------:R-:W-:-:S13]  /*0b80*/  ISETP.LT.OR P0, PT, R12, 0x1, P0 ;  /* 0x000000010c00780c */ /* 0x000fda0000701670 */
[----:B------:R-:W-:Y:S05]  /*0b90*/  @P0 BRA `(.L_x_4) ;  /* 0x0000000000300947 */ /* 0x000fea0003800000 */
[----:B------:R-:W-:Y:S01]  /*0ba0*/  UIADD3 UR8, UPT, UPT, UR5, -0x100, URZ ;  /* 0xffffff0005087890 */ /* 0x000fe2000fffe0ff */
[----:B------:R-:W-:-:S03]  /*0bb0*/  IMAD.MOV.U32 R13, RZ, RZ, 0x1 ;  /* 0x00000001ff0d7424 */ /* 0x000fc600078e00ff */
[----:B------:R-:W-:Y:S02]  /*0bc0*/  UIMAD.WIDE.U32 UR8, UR8, 0x4, UR26 ;  /* 0x00000004080878a5 */ /* 0x000fe4000f8e001a */
[----:B------:R-:W-:-:S05]  /*0bd0*/  PRMT R16, R16, 0x5410, R13 ;  /* 0x0000541010107816 */ /* 0x000fca000000000d */
[----:B------:R-:W-:Y:S01]  /*0be0*/  UMOV UR10, UR8 ;  /* 0x00000008000a7c82 */ /* 0x000fe20008000000 */
[----:B------:R-:W-:Y:S01]  /*0bf0*/  UMOV UR11, UR9 ;  /* 0x00000009000b7c82 */ /* 0x000fe20008000000 */
[----:B------:R-:W-:Y:S05]  /*0c00*/  BRA `(.L_x_4) ;  /* 0x0000000000147947 */ /* 0x000fea0003800000 */
.L_x_5:
[----:B------:R-:W-:Y:S01]  /*0c10*/  UIADD3 UR8, UPT, UPT, UR5, -0x100, URZ ;  /* 0xffffff0005087890 */ /* 0x000fe2000fffe0ff */
[----:B------:R-:W-:-:S03]  /*0c20*/  PRMT R16, R16, 0x5410, RZ ;  /* 0x0000541010107816 */ /* 0x000fc600000000ff */
[----:B------:R-:W-:-:S07]  /*0c30*/  UIMAD.WIDE.U32 UR8, UR8, 0x4, UR26 ;  /* 0x00000004080878a5 */ /* 0x000fce000f8e001a */
[----:B------:R-:W-:Y:S01]  /*0c40*/  UMOV UR10, UR8 ;  /* 0x00000008000a7c82 */ /* 0x000fe20008000000 */
[----:B------:R-:W-:-:S05]  /*0c50*/  UMOV UR11, UR9 ;  /* 0x00000009000b7c82 */ /* 0x000fca0008000000 */
.L_x_4:
[----:B------:R-:W-:-:S04]  /*0c60*/  UISETP.NE.U32.AND UP1, UPT, UR12, URZ, UPT ;  /* 0x000000ff0c00728c */ /* 0x000fc8000bf25070 */
[----:B------:R-:W-:-:S09]  /*0c70*/  UISETP.NE.OR.EX UP1, UPT, UR13, URZ, UP0, UP1 ;  /* 0x000000ff0d00728c */ /* 0x000fd20008725710 */
        /* <DEDUP_REMOVED lines=17> */
.L_x_7:
[----:B------:R-:W-:Y:S01]  /*0d90*/  UIADD3 UR6, UPT, UPT, UR5, -0x100, URZ ;  /* 0xffffff0005067890 */ /* 0x000fe2000fffe0ff */
[----:B------:R-:W-:-:S03]  /*0da0*/  PRMT R16, RZ, 0x7610, R16 ;  /* 0x00007610ff107816 */ /* 0x000fc60000000010 */
[----:B------:R-:W-:-:S07]  /*0db0*/  UIMAD.WIDE.U32 UR6, UR6, 0x4, UR26 ;  /* 0x00000004060678a5 */ /* 0x000fce000f8e001a */
[----:B------:R-:W-:Y:S01]  /*0dc0*/  UMOV UR12, UR6 ;  /* 0x00000006000c7c82 */ /* 0x000fe20008000000 */
[----:B------:R-:W-:-:S05]  /*0dd0*/  UMOV UR13, UR7 ;  /* 0x00000007000d7c82 */ /* 0x000fca0008000000 */
.L_x_6:
[----:B-----5:R-:W-:Y:S02]  /*0de0*/  IMAD.U32 R12, RZ, RZ, UR16 ;  /* 0x00000010ff0c7e24 */ /* 0x020fe4000f8e00ff */
[----:B------:R-:W-:-:S05]  /*0df0*/  IMAD.U32 R13, RZ, RZ, UR17 ;  /* 0x00000011ff0d7e24 */ /* 0x000fca000f8e00ff */
[----:B------:R0:W5:Y:S01]  /*0e00*/  LDG.E R12, desc[UR18][R12.64] ;  /* 0x000000120c0c7981 */ /* 0x000162000c1e1900 */
[----:B------:R-:W-:-:S04]  /*0e10*/  UISETP.NE.U32.AND UP1, UPT, UR10, URZ, UPT ;  /* 0x000000ff0a00728c */ /* 0x000fc8000bf25070 */
[----:B------:R-:W-:-:S09]  /*0e20*/  UISETP.NE.AND.EX UP1, UPT, UR11, URZ, UPT, UP1 ;  /* 0x000000ff0b00728c */ /* 0x000fd2000bf25310 */
[----:B0-----:R-:W-:Y:S05]  /*0e30*/  BRA.U UP1, `(.L_x_8) ;  /* 0x00000001014c7547 */ /* 0x001fea000b800000 */
        /* <DEDUP_REMOVED lines=9> */
[----:B------:R-:W-:Y:S01]  /*0ed0*/  IMAD.MOV.U32 R13, RZ, RZ, 0x1 ;  /* 0x00000001ff0d7424 */ /* 0x000fe200078e00ff */
[----:B------:R-:W-:-:S04]  /*0ee0*/  UIMAD.WIDE.U32 UR8, UR5, 0x4, UR26 ;  /* 0x00000004050878a5 */ /* 0x000fc8000f8e001a */
[----:B------:R-:W-:-:S03]  /*0ef0*/  PRMT R16, R16, 0x5410, R13 ;  /* 0x0000541010107816 */ /* 0x000fc6000000000d */
[----:B------:R-:W-:Y:S01]  /*0f00*/  UMOV UR10, UR8 ;  /* 0x00000008000a7c82 */ /* 0x000fe20008000000 */
[----:B------:R-:W-:Y:S01]  /*0f10*/  UMOV UR11, UR9 ;  /* 0x00000009000b7c82 */ /* 0x000fe20008000000 */
[----:B------:R-:W-:Y:S05]  /*0f20*/  BRA `(.L_x_8) ;  /* 0x0000000000107947 */ /* 0x000fea0003800000 */
.L_x_9:
[----:B------:R-:W-:Y:S01]  /*0f30*/  UIMAD.WIDE.U32 UR8, UR5, 0x4, UR26 ;  /* 0x00000004050878a5 */ /* 0x000fe2000f8e001a */
[----:B------:R-:W-:-:S06]  /*0f40*/  PRMT R16, R16, 0x5410, RZ ;  /* 0x0000541010107816 */ /* 0x000fcc00000000ff */
[----:B------:R-:W-:Y:S01]  /*0f50*/  UMOV UR10, UR8 ;  /* 0x00000008000a7c82 */ /* 0x000fe20008000000 */
[----:B------:R-:W-:-:S05]  /*0f60*/  UMOV UR11, UR9 ;  /* 0x00000009000b7c82 */ /* 0x000fca0008000000 */
.L_x_8:
        /* <DEDUP_REMOVED lines=18> */
.L_x_11:
[----:B------:R-:W-:Y:S01]  /*1090*/  UIMAD.WIDE.U32 UR6, UR5, 0x4, UR26 ;  /* 0x00000004050678a5 */ /* 0x000fe2000f8e001a */
[----:B------:R-:W-:-:S06]  /*10a0*/  PRMT R16, RZ, 0x7610, R16 ;  /* 0x00007610ff107816 */ /* 0x000fcc0000000010 */
[----:B------:R-:W-:Y:S01]  /*10b0*/  UMOV UR12, UR6 ;  /* 0x00000006000c7c82 */ /* 0x000fe20008000000 */
[----:B------:R-:W-:-:S05]  /*10c0*/  UMOV UR13, UR7 ;  /* 0x00000007000d7c82 */ /* 0x000fca0008000000 */
.L_x_10:
        /* <DEDUP_REMOVED lines=15> */
[----:B------:R-:W-:Y:S01]  /*11c0*/  UIADD3 UR8, UPT, UPT, UR5, 0x100, URZ ;  /* 0x0000010005087890 */ /* 0x000fe2000fffe0ff */
[----:B------:R-:W-:-:S03]  /*11d0*/  IMAD.MOV.U32 R13, RZ, RZ, 0x1 ;  /* 0x00000001ff0d7424 */ /* 0x000fc600078e00ff */
[----:B------:R-:W-:Y:S02]  /*11e0*/  UIMAD.WIDE.U32 UR8, UR8, 0x4, UR26 ;  /* 0x00000004080878a5 */ /* 0x000fe4000f8e001a */
[----:B------:R-:W-:-:S05]  /*11f0*/  PRMT R16, R16, 0x5410, R13 ;  /* 0x0000541010107816 */ /* 0x000fca000000000d */
[----:B------:R-:W-:Y:S01]  /*1200*/  UMOV UR10, UR8 ;  /* 0x00000008000a7c82 */ /* 0x000fe20008000000 */
[----:B------:R-:W-:Y:S01]  /*1210*/  UMOV UR11, UR9 ;  /* 0x00000009000b7c82 */ /* 0x000fe20008000000 */
[----:B------:R-:W-:Y:S05]  /*1220*/  BRA `(.L_x_12) ;  /* 0x0000000000147947 */ /* 0x000fea0003800000 */
.L_x_13:
[----:B------:R-:W-:Y:S01]  /*1230*/  UIADD3 UR8, UPT, UPT, UR5, 0x100, URZ ;  /* 0x0000010005087890 */ /* 0x000fe2000fffe0ff */
[----:B------:R-:W-:-:S03]  /*1240*/  PRMT R16, R16, 0x5410, RZ ;  /* 0x0000541010107816 */ /* 0x000fc600000000ff */
[----:B------:R-:W-:-:S07]  /*1250*/  UIMAD.WIDE.U32 UR8, UR8, 0x4, UR26 ;  /* 0x00000004080878a5 */ /* 0x000fce000f8e001a */
[----:B------:R-:W-:Y:S01]  /*1260*/  UMOV UR10, UR8 ;  /* 0x00000008000a7c82 */ /* 0x000fe20008000000 */
[----:B------:R-:W-:-:S05]  /*1270*/  UMOV UR11, UR9 ;  /* 0x00000009000b7c82 */ /* 0x000fca0008000000 */
.L_x_12:
        /* <DEDUP_REMOVED lines=19> */
.L_x_15:
[----:B------:R-:W-:Y:S01]  /*13b0*/  UIADD3 UR6, UPT, UPT, UR5, 0x100, URZ ;  /* 0x0000010005067890 */ /* 0x000fe2000fffe0ff */
[----:B------:R-:W-:-:S03]  /*13c0*/  PRMT R16, RZ, 0x7610, R16 ;  /* 0x00007610ff107816 */ /* 0x000fc60000000010 */
[----:B------:R-:W-:-:S07]  /*13d0*/  UIMAD.WIDE.U32 UR6, UR6, 0x4, UR26 ;  /* 0x00000004060678a5 */ /* 0x000fce000f8e001a */
[----:B------:R-:W-:Y:S01]  /*13e0*/  UMOV UR12, UR6 ;  /* 0x00000006000c7c82 */ /* 0x000fe20008000000 */
[----:B------:R-:W-:-:S05]  /*13f0*/  UMOV UR13, UR7 ;  /* 0x00000007000d7c82 */ /* 0x000fca0008000000 */
.L_x_14:
[----:B------:R-:W-:Y:S02]  /*1400*/  UIADD3 UR16, UP0, UPT, UR16, 0x10, URZ ;  /* 0x0000001010107890 */ /* 0x000fe4000ff1e0ff */
[----:B------:R-:W-:Y:S02]  /*1410*/  UIADD3 UR5, UPT, UPT, UR5, 0x400, URZ ;  /* 0x0000040005057890 */ /* 0x000fe4000fffe0ff */
[----:B------:R-:W-:Y:S01]  /*1420*/  UIADD3.X UR17, UPT, UPT, URZ, UR17, URZ, UP0, !UPT ;  /* 0x00000011ff117290 */ /* 0x000fe200087fe4ff */
[----:B------:R-:W-:Y:S11]  /*1430*/  BRA.U UP2, `(.L_x_16) ;  /* 0xfffffff102b07547 */ /* 0x000ff6000b83ffff */
[----:B------:R-:W-:-:S05]  /*1440*/  UMOV UR5, UR14 ;  /* 0x0000000e00057c82 */ /* 0x000fca0008000000 */
.L_x_1:
[----:B------:R-:W-:Y:S01]  /*1450*/  UISETP.NE.AND UP0, UPT, UR24, URZ, UPT ;  /* 0x000000ff1800728c */ /* 0x000fe2000bf05270 */
[----:B------:R-:W-:Y:S01]  /*1460*/  PRMT R17, R16, 0x7632, R17 ;  /* 0x0000763210117816 */ /* 0x000fe20000000011 */
[----:B------:R-:W-:Y:S02]  /*1470*/  IMAD.U32 R24, RZ, RZ, UR8 ;  /* 0x00000008ff187e24 */ /* 0x000fe4000f8e00ff */
[----:B------:R-:W-:Y:S01]  /*1480*/  IMAD.U32 R25, RZ, RZ, UR9 ;  /* 0x00000009ff197e24 */ /* 0x000fe2000f8e00ff */
[----:B------:R-:W-:Y:S01]  /*1490*/  UMOV UR9, UR13 ;  /* 0x0000000d00097c82 */ /* 0x000fe20008000000 */
[----:B-----5:R-:W-:Y:S01]  /*14a0*/  IMAD.U32 R12, RZ, RZ, UR6 ;  /* 0x00000006ff0c7e24 */ /* 0x020fe2000f8e00ff */
[----:B------:R-:W-:Y:S01]  /*14b0*/  UMOV UR6, UR10 ;  /* 0x0000000a00067c82 */ /* 0x000fe20008000000 */
[----:B------:R-:W-:Y:S01]  /*14c0*/  IMAD.U32 R13, RZ, RZ, UR7 ;  /* 0x00000007ff0d7e24 */ /* 0x000fe2000f8e00ff */
[----:B------:R-:W-:Y:S01]  /*14d0*/  UMOV UR7, UR11 ;  /* 0x0000000b00077c82 */ /* 0x000fe20008000000 */
[----:B------:R-:W-:Y:S05]  /*14e0*/  BRA.U !UP0, `(.L_x_17) ;  /* 0x0000000908ec7547 */ /* 0x000fea000b800000 */
[----:B------:R-:W0:Y:S02]  /*14f0*/  LDCU.64 UR10, c[0x0][0x388] ;  /* 0x00007100ff0a77ac */ /* 0x000e240008000a00 */
[----:B0-----:R-:W-:-:S06]  /*1500*/  UIMAD.WIDE.U32 UR10, UR5, 0x4, UR10 ;  /* 0x00000004050a78a5 */ /* 0x001fcc000f8e000a */
[----:B------:R-:W-:Y:S02]  /*1510*/  IMAD.U32 R14, RZ, RZ, UR10 ;  /* 0x0000000aff0e7e24 */ /* 0x000fe4000f8e00ff */
        /* <DEDUP_REMOVED lines=14> */
[----:B------:R-:W0:Y:S01]  /*1600*/  LDCU.64 UR6, c[0x0][0x380] ;  /* 0x00007000ff0677ac */ /* 0x000e220008000a00 */
[----:B------:R-:W-:Y:S01]  /*1610*/  IMAD.MOV.U32 R17, RZ, RZ, 0x1 ;  /* 0x00000001ff117424 */ /* 0x000fe200078e00ff */
[----:B------:R-:W-:-:S04]  /*1620*/  UIADD3 UR8, UPT, UPT, UR23, UR5, URZ ;  /* 0x0000000517087290 */ /* 0x000fc8000fffe0ff */
[----:B------:R-:W-:-:S04]  /*1630*/  USHF.L.U32 UR8, UR8, 0x8, URZ ;  /* 0x0000000808087899 */ /* 0x000fc800080006ff */
[----:B0-----:R-:W-:-:S06]  /*1640*/  UIMAD.WIDE.U32 UR6, UR8, 0x4, UR6 ;  /* 0x00000004080678a5 */ /* 0x001fcc000f8e0006 */
[----:B------:R-:W-:Y:S02]  /*1650*/  IMAD.U32 R24, RZ, RZ, UR6 ;  /* 0x00000006ff187e24 */ /* 0x000fe4000f8e00ff */
[----:B------:R-:W-:Y:S01]  /*1660*/  IMAD.U32 R25, RZ, RZ, UR7 ;  /* 0x00000007ff197e24 */ /* 0x000fe2000f8e00ff */
[----:B------:R-:W-:Y:S06]  /*1670*/  BRA `(.L_x_18) ;  /* 0x00000000001c7947 */ /* 0x000fec0003800000 */
.L_x_19:
[----:B------:R-:W0:Y:S01]  /*1680*/  LDCU.64 UR6, c[0x0][0x380] ;  /* 0x00007000ff0677ac */ /* 0x000e220008000a00 */
[----:B------:R-:W-:Y:S01]  /*1690*/  PRMT R17, RZ, 0x7610, R17 ;  /* 0x00007610ff117816 */ /* 0x000fe20000000011 */
[----:B------:R-:W-:-:S04]  /*16a0*/  UIADD3 UR8, UPT, UPT, UR23, UR5, URZ ;  /* 0x0000000517087290 */ /* 0x000fc8000fffe0ff */
[----:B------:R-:W-:-:S04]  /*16b0*/  USHF.L.U32 UR8, UR8, 0x8, URZ ;  /* 0x0000000808087899 */ /* 0x000fc800080006ff */
[----:B0-----:R-:W-:-:S06]  /*16c0*/  UIMAD.WIDE.U32 UR6, UR8, 0x4, UR6 ;  /* 0x00000004080678a5 */ /* 0x001fcc000f8e0006 */
[----:B------:R-:W-:Y:S02]  /*16d0*/  IMAD.U32 R24, RZ, RZ, UR6 ;  /* 0x00000006ff187e24 */ /* 0x000fe4000f8e00ff */
[----:B------:R-:W-:-:S07]  /*16e0*/  IMAD.U32 R25, RZ, RZ, UR7 ;  /* 0x00000007ff197e24 */ /* 0x000fce000f8e00ff */
.L_x_18:
[----:B------:R-:W0:Y:S01]  /*16f0*/  LDCU UR8, c[0x0][0x3a8] ;  /* 0x00007500ff0877ac */ /* 0x000e220008000800 */
[----:B------:R-:W-:Y:S02]  /*1700*/  UISETP.NE.U32.AND UP1, UPT, UR12, URZ, UPT ;  /* 0x000000ff0c00728c */ /* 0x000fe4000bf25070 */
[----:B0-----:R-:W-:-:S04]  /*1710*/  UISETP.GE.U32.AND UP0, UPT, UR22, UR8, UPT ;  /* 0x000000081600728c */ /* 0x001fc8000bf06070 */
        /* <DEDUP_REMOVED lines=16> */
[----:B------:R-:W-:Y:S01]  /*1820*/  IMAD.U32 R12, RZ, RZ, UR8 ;  /* 0x00000008ff0c7e24 */ /* 0x000fe2000f8e00ff */
[----:B------:R-:W-:Y:S01]  /*1830*/  UMOV UR12, UR8 ;  /* 0x00000008000c7c82 */ /* 0x000fe20008000000 */
[----:B------:R-:W-:Y:S01]  /*1840*/  IMAD.U32 R13, RZ, RZ, UR9 ;  /* 0x00000009ff0d7e24 */ /* 0x000fe2000f8e00ff */
[----:B------:R-:W-:Y:S06]  /*1850*/  BRA `(.L_x_20) ;  /* 0x0000000000207947 */ /* 0x000fec0003800000 */
.L_x_21:
[----:B------:R-:W0:Y:S01]  /*1860*/  LDCU.64 UR8, c[0x0][0x380] ;  /* 0x00007000ff0877ac */ /* 0x000e220008000a00 */
[----:B------:R-:W-:Y:S01]  /*1870*/  PRMT R16, RZ, 0x7610, R16 ;  /* 0x00007610ff107816 */ /* 0x000fe20000000010 */
[----:B------:R-:W-:-:S04]  /*1880*/  UIADD3 UR12, UPT, UPT, UR23, UR5, URZ ;  /* 0x00000005170c7290 */ /* 0x000fc8000fffe0ff */
[----:B------:R-:W-:-:S04]  /*1890*/  USHF.L.U32 UR12, UR12, 0x8, URZ ;  /* 0x000000080c0c7899 */ /* 0x000fc800080006ff */
[----:B0-----:R-:W-:-:S06]  /*18a0*/  UIMAD.WIDE.U32 UR8, UR12, 0x4, UR8 ;  /* 0x000000040c0878a5 */ /* 0x001fcc000f8e0008 */
[----:B------:R-:W-:Y:S01]  /*18b0*/  IMAD.U32 R12, RZ, RZ, UR8 ;  /* 0x00000008ff0c7e24 */ /* 0x000fe2000f8e00ff */
[----:B------:R-:W-:Y:S01]  /*18c0*/  UMOV UR12, UR8 ;  /* 0x00000008000c7c82 */ /* 0x000fe20008000000 */
[----:B------:R-:W-:-:S07]  /*18d0*/  IMAD.U32 R13, RZ, RZ, UR9 ;  /* 0x00000009ff0d7e24 */ /* 0x000fce000f8e00ff */
.L_x_20:
[----:B------:R-:W-:-:S09]  /*18e0*/  UISETP.NE.AND UP1, UPT, UR24, 0x1, UPT ;  /* 0x000000011800788c */ /* 0x000fd2000bf25270 */
[----:B------:R-:W-:Y:S05]  /*18f0*/  BRA.U !UP1, `(.L_x_17) ;  /* 0x0000000509e87547 */ /* 0x000fea000b800000 */
[----:B-----5:R-:W-:Y:S02]  /*1900*/  IMAD.U32 R14, RZ, RZ, UR10 ;  /* 0x0000000aff0e7e24 */ /* 0x020fe4000f8e00ff */
[----:B------:R-:W-:-:S05]  /*1910*/  IMAD.U32 R15, RZ, RZ, UR11 ;  /* 0x0000000bff0f7e24 */ /* 0x000fca000f8e00ff */
[----:B------:R0:W5:Y:S01]  /*1920*/  LDG.E R14, desc[UR18][R14.64+0x4] ;  /* 0x000004120e0e7981 */ /* 0x000162000c1e1900 */
[----:B------:R-:W-:Y:S02]  /*1930*/  UISETP.NE.U32.AND UP1, UPT, UR6, URZ, UPT ;  /* 0x000000ff0600728c */ /* 0x000fe4000bf25070 */
[----:B------:R-:W-:Y:S02]  /*1940*/  UIADD3 UR13, UPT, UPT, UR5, 0x1, URZ ;  /* 0x00000001050d7890 */ /* 0x000fe4000fffe0ff */
        /* <DEDUP_REMOVED lines=19> */
.L_x_23:
[----:B------:R-:W0:Y:S01]  /*1a80*/  LDCU.64 UR6, c[0x0][0x380] ;  /* 0x00007000ff0677ac */ /* 0x000e220008000a00 */
[----:B------:R-:W-:Y:S01]  /*1a90*/  PRMT R17, RZ, 0x7610, R17 ;  /* 0x00007610ff117816 */ /* 0x000fe20000000011 */
[----:B------:R-:W-:-:S04]  /*1aa0*/  UIADD3 UR8, UPT, UPT, UR23, UR13, URZ ;  /* 0x0000000d17087290 */ /* 0x000fc8000fffe0ff */
[----:B------:R-:W-:-:S04]  /*1ab0*/  USHF.L.U32 UR8, UR8, 0x8, URZ ;  /* 0x0000000808087899 */ /* 0x000fc800080006ff */
[----:B0-----:R-:W-:-:S06]  /*1ac0*/  UIMAD.WIDE.U32 UR6, UR8, 0x4, UR6 ;  /* 0x00000004080678a5 */ /* 0x001fcc000f8e0006 */
[----:B------:R-:W-:Y:S02]  /*1ad0*/  IMAD.U32 R24, RZ, RZ, UR6 ;  /* 0x00000006ff187e24 */ /* 0x000fe4000f8e00ff */
[----:B------:R-:W-:-:S07]  /*1ae0*/  IMAD.U32 R25, RZ, RZ, UR7 ;  /* 0x00000007ff197e24 */ /* 0x000fce000f8e00ff */
.L_x_22:
        /* <DEDUP_REMOVED lines=21> */
.L_x_25:
        /* <DEDUP_REMOVED lines=8> */
.L_x_24:
        /* <DEDUP_REMOVED lines=26> */
.L_x_27:
[----:B------:R-:W0:Y:S01]  /*1e60*/  LDCU.64 UR6, c[0x0][0x380] ;  /* 0x00007000ff0677ac */ /* 0x000e220008000a00 */
[----:B------:R-:W-:Y:S01]  /*1e70*/  PRMT R17, RZ, 0x7610, R17 ;  /* 0x00007610ff117816 */ /* 0x000fe20000000011 */
[----:B------:R-:W-:-:S04]  /*1e80*/  UIADD3 UR5, UPT, UPT, UR23, UR10, URZ ;  /* 0x0000000a17057290 */ /* 0x000fc8000fffe0ff */
[----:B------:R-:W-:-:S04]  /*1e90*/  USHF.L.U32 UR5, UR5, 0x8, URZ ;  /* 0x0000000805057899 */ /* 0x000fc800080006ff */
[----:B0-----:R-:W-:-:S06]  /*1ea0*/  UIMAD.WIDE.U32 UR6, UR5, 0x4, UR6 ;  /* 0x00000004050678a5 */ /* 0x001fcc000f8e0006 */
[----:B------:R-:W-:Y:S02]  /*1eb0*/  IMAD.U32 R24, RZ, RZ, UR6 ;  /* 0x00000006ff187e24 */ /* 0x000fe4000f8e00ff */
[----:B------:R-:W-:-:S07]  /*1ec0*/  IMAD.U32 R25, RZ, RZ, UR7 ;  /* 0x00000007ff197e24 */ /* 0x000fce000f8e00ff */
.L_x_26:
        /* <DEDUP_REMOVED lines=21> */
.L_x_28:
        /* <DEDUP_REMOVED lines=8> */
.L_x_17:
[----:B------:R-:W-:Y:S01]  /*20a0*/  UISETP.NE.U32.AND UP0, UPT, UR6, URZ, UPT ;  /* 0x000000ff0600728c */ /* 0x000fe2000bf05070 */
[----:B------:R-:W-:Y:S01]  /*20b0*/  LOP3.LUT P0, RZ, R16, 0xff, RZ, 0xc0, !PT ;  /* 0x000000ff10ff7812 */ /* 0x000fe2000780c0ff */
[----:B------:R-:W-:Y:S01]  /*20c0*/  UISETP.NE.U32.AND UP1, UPT, UR12, URZ, UPT ;  /* 0x000000ff0c00728c */ /* 0x000fe2000bf25070 */
[----:B------:R-:W-:Y:S01]  /*20d0*/  LOP3.LUT P1, RZ, R17, 0xff, RZ, 0xc0, !PT ;  /* 0x000000ff11ff7812 */ /* 0x000fe2000782c0ff */
[----:B------:R-:W-:Y:S01]  /*20e0*/  UISETP.NE.AND.EX UP0, UPT, UR7, URZ, UPT, UP0 ;  /* 0x000000ff0700728c */ /* 0x000fe2000bf05300 */
[----:B------:R-:W-:Y:S01]  /*20f0*/  PLOP3.LUT P0, PT, P0, PT, PT, 0x8, 0x80 ;  /* 0x000000000080781c */ /* 0x000fe2000070e170 */
[----:B------:R-:W-:Y:S01]  /*2100*/  UISETP.NE.AND.EX UP1, UPT, UR9, URZ, UPT, UP1 ;  /* 0x000000ff0900728c */ /* 0x000fe2000bf25310 */
[----:B------:R-:W-:Y:S01]  /*2110*/  PLOP3.LUT P1, PT, P1, PT, PT, 0x8, 0x80 ;  /* 0x000000000080781c */ /* 0x000fe20000f2e170 */
[----:B------:R-:W-:Y:S02]  /*2120*/  UPLOP3.LUT UP0, UPT, UPT, UPT, UP0, 0x40, 0x4 ;  /* 0x000000000004789c */ /* 0x000fe40003f0e800 */
[----:B------:R-:W-:-:S11]  /*2130*/  UPLOP3.LUT UP1, UPT, UPT, UPT, UP1, 0x40, 0x4 ;  /* 0x000000000004789c */ /* 0x000fd60003f2e810 */
.L_x_0:
[----:B------:R-:W-:-:S09]  /*2140*/  UPLOP3.LUT UP2, UPT, UP0, UP1, UPT, 0x80, 0x8 ;  /* 0x000000000008789c */ /* 0x000fd20000743070 */
[----:B------:R-:W-:Y:S05]  /*2150*/  BRA.U UP2, `(.L_x_29) ;  /* 0x0000001102587547 */ /* 0x000fea000b800000 */
[----:B------:R-:W0:Y:S01]  /*2160*/  LDCU UR5, c[0x0][0x3b0] ;  /* 0x00007600ff0577ac */ /* 0x000e220008000800 */
[C---:B------:R-:W-:Y:S01]  /*2170*/  LOP3.LUT R43, R38.reuse, 0x20, RZ, 0xfc, !PT ;  /* 0x00000020262b7812 */ /* 0x040fe200078efcff */
[----:B------:R-:W-:Y:S01]  /*2180*/  IMAD.MOV.U32 R42, RZ, RZ, RZ ;  /* 0x000000ffff2a7224 */ /* 0x000fe200078e00ff */
[C---:B------:R-:W-:Y:S01]  /*2190*/  LOP3.LUT R37, R38.reuse, 0x40, RZ, 0xfc, !PT ;  /* 0x0000004026257812 */ /* 0x040fe200078efcff */
[----:B------:R-:W-:Y:S01]  /*21a0*/  USHF.L.U32 UR6, UR4, 0x4, URZ ;  /* 0x0000000404067899 */ /* 0x000fe200080006ff */
[----:B------:R-:W-:-:S05]  /*21b0*/  LOP3.LUT R39, R38, 0x60, RZ, 0xfc, !PT ;  /* 0x0000006026277812 */ /* 0x000fca00078efcff */
[----:B------:R-:W-:Y:S02]  /*21c0*/  LEA.HI R41, R38, UR6, RZ, 0x1d ;  /* 0x0000000626297c11 */ /* 0x000fe4000f8fe8ff */
[----:B------:R-:W-:Y:S02]  /*21d0*/  LEA.HI R43, R43, UR6, RZ, 0x1d ;  /* 0x000000062b2b7c11 */ /* 0x000fe4000f8fe8ff */
[----:B------:R-:W-:Y:S02]  /*21e0*/  LEA.HI R37, R37, UR6, RZ, 0x1d ;  /* 0x0000000625257c11 */ /* 0x000fe4000f8fe8ff */
[----:B------:R-:W-:Y:S02]  /*21f0*/  LEA.HI R39, R39, UR6, RZ, 0x1d ;  /* 0x0000000627277c11 */ /* 0x000fe4000f8fe8ff */
[----:B0-----:R-:W-:Y:S02]  /*2200*/  ISETP.GE.AND P2, PT, R41, UR5, PT ;  /* 0x0000000529007c0c */ /* 0x001fe4000bf46270 */
[----:B------:R-:W-:-:S02]  /*2210*/  ISETP.GE.AND P3, PT, R43, UR5, PT ;  /* 0x000000052b007c0c */ /* 0x000fc4000bf66270 */
[----:B------:R-:W-:Y:S02]  /*2220*/  ISETP.GE.AND P4, PT, R37, UR5, PT ;  /* 0x0000000525007c0c */ /* 0x000fe4000bf86270 */
[----:B------:R-:W-:-:S07]  /*2230*/  ISETP.GE.AND P5, PT, R39, UR5, PT ;  /* 0x0000000527007c0c */ /* 0x000fce000bfa6270 */
[----:B-----5:R-:W0:Y:S01]  /*2240*/  @!P2 LDC.64 R14, c[0x0][0x390] ;  /* 0x0000e400ff0eab82 */ /* 0x020e220000000a00 */
[----:B------:R-:W-:-:S07]  /*2250*/  @!P2 IMAD R41, R0, UR5, R41 ;  /* 0x000000050029ac24 */ /* 0x000fce000f8e0229 */
[----:B------:R-:W1:Y:S08]  /*2260*/  @!P3 LDC.64 R18, c[0x0][0x390] ;  /* 0x0000e400ff12bb82 */ /* 0x000e700000000a00 */
[----:B------:R-:W2:Y:S01]  /*2270*/  @!P4 LDC.64 R16, c[0x0][0x390] ;  /* 0x0000e400ff10cb82 */ /* 0x000ea20000000a00 */
[----:B0-----:R-:W-:-:S07]  /*2280*/  @!P2 IMAD.WIDE R40, R41, 0x4, R14 ;  /* 0x000000042928a825 */ /* 0x001fce00078e020e */
[----:B------:R-:W0:Y:S01]  /*2290*/  @!P5 LDC.64 R14, c[0x0][0x390] ;  /* 0x0000e400ff0edb82 */ /* 0x000e220000000a00 */
[C---:B------:R-:W-:Y:S01]  /*22a0*/  @!P3 IMAD R43, R0.reuse, UR5, R43 ;  /* 0x00000005002bbc24 */ /* 0x040fe2000f8e022b */
[----:B------:R-:W3:Y:S01]  /*22b0*/  @!P2 LDG.E R42, desc[UR18][R40.64] ;  /* 0x00000012282aa981 */ /* 0x000ee2000c1e1900 */
[C---:B------:R-:W-:Y:S02]  /*22c0*/  @!P4 IMAD R37, R0.reuse, UR5, R37 ;  /* 0x000000050025cc24 */ /* 0x040fe4000f8e0225 */
[----:B------:R-:W-:Y:S02]  /*22d0*/  @!P5 IMAD R39, R0, UR5, R39 ;  /* 0x000000050027dc24 */ /* 0x000fe4000f8e0227 */
[----:B-1----:R-:W-:-:S04]  /*22e0*/  @!P3 IMAD.WIDE R18, R43, 0x4, R18 ;  /* 0x000000042b12b825 */ /* 0x002fc800078e0212 */
[----:B------:R-:W-:Y:S02]  /*22f0*/  IMAD.MOV.U32 R43, RZ, RZ, RZ ;  /* 0x000000ffff2b7224 */ /* 0x000fe400078e00ff */
[----:B--2---:R-:W-:-:S04]  /*2300*/  @!P4 IMAD.WIDE R16, R37, 0x4, R16 ;  /* 0x000000042510c825 */ /* 0x004fc800078e0210 */
[----:B------:R-:W-:Y:S01]  /*2310*/  IMAD.MOV.U32 R37, RZ, RZ, RZ ;  /* 0x000000ffff257224 */ /* 0x000fe200078e00ff */
[----:B------:R1:W2:Y:S01]  /*2320*/  @!P3 LDG.E R43, desc[UR18][R18.64] ;  /* 0x00000012122bb981 */ /* 0x0002a2000c1e1900 */
[----:B0-----:R-:W-:-:S04]  /*2330*/  @!P5 IMAD.WIDE R14, R39, 0x4, R14 ;  /* 0x00000004270ed825 */ /* 0x001fc800078e020e */
[----:B------:R-:W4:Y:S01]  /*2340*/  @!P4 LDG.E R37, desc[UR18][R16.64] ;  /* 0x000000121025c981 */ /* 0x000f22000c1e1900 */
[----:B------:R-:W-:-:S06]  /*2350*/  IMAD.MOV.U32 R39, RZ, RZ, RZ ;  /* 0x000000ffff277224 */ /* 0x000fcc00078e00ff */
[----:B------:R-:W4:Y:S01]  /*2360*/  @!P5 LDG.E R39, desc[UR18][R14.64] ;  /* 0x000000120e27d981 */ /* 0x000f22000c1e1900 */
[----:B------:R-:W0:Y:S01]  /*2370*/  S2UR UR6, SR_CgaCtaId ;  /* 0x00000000000679c3 */ /* 0x000e220000008800 */
[----:B------:R-:W-:Y:S02]  /*2380*/  UMOV UR5, 0x400 ;  /* 0x0000040000057882 */ /* 0x000fe40000000000 */
[----:B------:R-:W-:Y:S01]  /*2390*/  UIADD3 UR5, UPT, UPT, UR5, 0x400, URZ ;  /* 0x0000040005057890 */ /* 0x000fe2000fffe0ff */
[----:B-1----:R-:W-:-:S03]  /*23a0*/  IMAD.MOV.U32 R18, RZ, RZ, RZ ;  /* 0x000000ffff127224 */ /* 0x002fc600078e00ff */
[----:B0-----:R-:W-:-:S06]  /*23b0*/  ULEA UR5, UR6, UR5, 0x18 ;  /* 0x0000000506057291 */ /* 0x001fcc000f8ec0ff */
[----:B------:R-:W-:Y:S02]  /*23c0*/  LEA R19, R38, UR5, 0x1 ;  /* 0x0000000526137c11 */ /* 0x000fe4000f8e08ff */
[----:B---3--:R-:W-:-:S05]  /*23d0*/  F2FP.F16.F32.PACK_AB R42, RZ, R42 ;  /* 0x0000002aff2a723e */ /* 0x008fca00000000ff */
[----:B------:R0:W-:Y:S01]  /*23e0*/  STS.U16 [R19], R42 ;  /* 0x0000002a13007388 */ /* 0x0001e20000000400 */
[----:B--2---:R-:W-:Y:S02]  /*23f0*/  F2FP.F16.F32.PACK_AB R43, RZ, R43 ;  /* 0x0000002bff2b723e */ /* 0x004fe400000000ff */
[----:B----4-:R-:W-:-:S03]  /*2400*/  F2FP.F16.F32.PACK_AB R37, RZ, R37 ;  /* 0x00000025ff25723e */ /* 0x010fc600000000ff */
[----:B------:R0:W-:Y:S01]  /*2410*/  STS.U16 [R19+0x40], R43 ;  /* 0x0000402b13007388 */ /* 0x0001e20000000400 */
[----:B------:R-:W-:-:S03]  /*2420*/  F2FP.F16.F32.PACK_AB R39, RZ, R39 ;  /* 0x00000027ff27723e */ /* 0x000fc600000000ff */
[----:B------:R0:W-:Y:S04]  /*2430*/  STS.U16 [R19+0x80], R37 ;  /* 0x0000802513007388 */ /* 0x0001e80000000400 */
[----:B------:R0:W-:Y:S01]  /*2440*/  STS.U16 [R19+0xc0], R39 ;  /* 0x0000c02713007388 */ /* 0x0001e20000000400 */
[----:B------:R-:W-:Y:S01]  /*2450*/  NOP ;  /* 0x0000000000007918 */ /* 0x000fe20000000000 */
[----:B------:R-:W-:Y:S05]  /*2460*/  BRA.U UP0, `(.L_x_30) ;  /* 0x0000000100207547 */ /* 0x000fea000b800000 */
[----:B------:R-:W1:Y:S02]  /*2470*/  S2R R14, SR_TID.X ;  /* 0x00000000000e7919 */ /* 0x000e640000002100 */
[----:B-1----:R-:W-:-:S05]  /*2480*/  IMAD.SHL.U32 R14, R14, 0x10, RZ ;  /* 0x000000100e0e7824 */ /* 0x002fca00078e00ff */
[----:B------:R-:W-:-:S04]  /*2490*/  LOP3.LUT R15, R14, 0xf0, RZ, 0xc0, !PT ;  /* 0x000000f00e0f7812 */ /* 0x000fc800078ec0ff */
[----:B------:R-:W-:-:S05]  /*24a0*/  LEA.HI R15, R38, R15, RZ, 0x1c ;  /* 0x0000000f260f7211 */ /* 0x000fca00078fe0ff */
[----:B------:R-:W-:-:S05]  /*24b0*/  @!P1 IMAD.WIDE.U32 R16, R15, 0x4, R24 ;  /* 0x000000040f109825 */ /* 0x000fca00078e0018 */
[----:B------:R1:W5:Y:S01]  /*24c0*/  @!P1 LDG.E R18, desc[UR18][R16.64] ;  /* 0x0000001210129981 */ /* 0x000362000c1e1900 */
[----:B------:R-:W-:-:S05]  /*24d0*/  @P1 IMAD.WIDE.U32 R14, R38, 0x4, R24 ;  /* 0x00000004260e1825 */ /* 0x000fca00078e0018 */
[----:B------:R1:W5:Y:S02]  /*24e0*/  @P1 LDG.E R18, desc[UR18][R14.64] ;  /* 0x000000120e121981 */ /* 0x000364000c1e1900 */
.L_x_30:
[----:B-----5:R-:W-:-:S05]  /*24f0*/  F2FP.F16.F32.PACK_AB R18, RZ, R18 ;  /* 0x00000012ff12723e */ /* 0x020fca00000000ff */
[----:B------:R2:W-:Y:S01]  /*2500*/  STS.U16 [R36], R18 ;  /* 0x0000001224007388 */ /* 0x0005e20000000400 */
[----:B------:R-:W-:Y:S05]  /*2510*/  BRA.U UP0, `(.L_x_31) ;  /* 0x0000000100487547 */ /* 0x000fea000b800000 */
[----:B-1----:R-:W-:-:S05]  /*2520*/  @!P1 IMAD.WIDE.U32 R14, R2, 0x4, R24 ;  /* 0x00000004020e9825 */ /* 0x002fca00078e0018 */
[----:B0-----:R0:W3:Y:S01]  /*2530*/  @!P1 LDG.E R37, desc[UR18][R14.64] ;  /* 0x000000120e259981 */ /* 0x0010e2000c1e1900 */
[----:B------:R-:W-:-:S06]  /*2540*/  @!P1 IMAD.WIDE.U32 R16, R3, 0x4, R24 ;  /* 0x0000000403109825 */ /* 0x000fcc00078e0018 */
[----:B------:R1:W5:Y:S01]  /*2550*/  @!P1 LDG.E R16, desc[UR18][R16.64] ;  /* 0x0000001210109981 */ /* 0x000362000c1e1900 */
[----:B--2---:R-:W-:Y:S01]  /*2560*/  LOP3.LUT R18, R38, 0x20, RZ, 0xfc, !PT ;  /* 0x0000002026127812 */ /* 0x004fe200078efcff */
[----:B------:R-:W2:Y:S03]  /*2570*/  S2R R39, SR_TID.X ;  /* 0x0000000000277919 */ /* 0x000ea60000002100 */
[----:B------:R-:W-:Y:S02]  /*2580*/  LOP3.LUT R18, R18, 0x30, RZ, 0xc0, !PT ;  /* 0x0000003012127812 */ /* 0x000fe400078ec0ff */
[----:B------:R-:W-:-:S04]  /*2590*/  LOP3.LUT R40, R38, 0x40, RZ, 0xfc, !PT ;  /* 0x0000004026287812 */ /* 0x000fc800078efcff */
[----:B------:R-:W-:Y:S02]  /*25a0*/  LOP3.LUT R40, R40, 0x50, RZ, 0xc0, !PT ;  /* 0x0000005028287812 */ /* 0x000fe400078ec0ff */
[----:B--2---:R-:W-:-:S05]  /*25b0*/  LOP3.LUT R19, R18, 0xf, R39, 0xf8, !PT ;  /* 0x0000000f12137812 */ /* 0x004fca00078ef827 */
[----:B------:R-:W-:Y:S01]  /*25c0*/  @P1 IMAD.WIDE.U32 R18, R19, 0x4, R24 ;  /* 0x0000000413121825 */ /* 0x000fe200078e0018 */
[----:B0-----:R-:W-:-:S05]  /*25d0*/  LOP3.LUT R15, R40, 0xf, R39, 0xf8, !PT ;  /* 0x0000000f280f7812 */ /* 0x001fca00078ef827 */
[----:B------:R-:W-:Y:S01]  /*25e0*/  @P1 IMAD.WIDE.U32 R14, R15, 0x4, R24 ;  /* 0x000000040f0e1825 */ /* 0x000fe200078e0018 */
[----:B------:R-:W3:Y:S04]  /*25f0*/  @P1 LDG.E R37, desc[UR18][R18.64] ;  /* 0x0000001212251981 */ /* 0x000ee8000c1e1900 */
[----:B------:R1:W5:Y:S01]  /*2600*/  @P1 LDG.E R16, desc[UR18][R14.64] ;  /* 0x000000120e101981 */ /* 0x000362000c1e1900 */
[----:B---3--:R-:W-:-:S05]  /*2610*/  F2FP.F16.F32.PACK_AB R37, RZ, R37 ;  /* 0x00000025ff25723e */ /* 0x008fca00000000ff */
[----:B------:R1:W-:Y:S01]  /*2620*/  STS.U16 [R36+0x40], R37 ;  /* 0x0000402524007388 */ /* 0x0003e20000000400 */
[----:B------:R-:W-:Y:S05]  /*2630*/  BRA `(.L_x_32) ;  /* 0x0000000000087947 */ /* 0x000fea0003800000 */
.L_x_31:
[----:B------:R3:W-:Y:S01]  /*2640*/  STS.U16 [R36+0x40], RZ ;  /* 0x000040ff24007388 */ /* 0x0007e20000000400 */
[----:B-1----:R-:W-:-:S07]  /*2650*/  IMAD.MOV.U32 R16, RZ, RZ, RZ ;  /* 0x000000ffff107224 */ /* 0x002fce00078e00ff */
.L_x_32:
[----:B-----5:R-:W-:-:S05]  /*2660*/  F2FP.F16.F32.PACK_AB R16, RZ, R16 ;  /* 0x00000010ff10723e */ /* 0x020fca00000000ff */
[----:B------:R4:W-:Y:S01]  /*2670*/  STS.U16 [R36+0x80], R16 ;  /* 0x0000801024007388 */ /* 0x0009e20000000400 */
[----:B------:R-:W-:Y:S05]  /*2680*/  BRA.U UP0, `(.L_x_33) ;  /* 0x0000000100487547 */ /* 0x000fea000b800000 */
[----:B-1----:R-:W-:-:S05]  /*2690*/  @!P1 IMAD.WIDE.U32 R14, R4, 0x4, R24 ;  /* 0x00000004040e9825 */ /* 0x002fca00078e0018 */
[----:B0-----:R0:W3:Y:S01]  /*26a0*/  @!P1 LDG.E R37, desc[UR18][R14.64] ;  /* 0x000000120e259981 */ /* 0x0010e2000c1e1900 */
[----:B----4-:R-:W-:-:S06]  /*26b0*/  @!P1 IMAD.WIDE.U32 R16, R5, 0x4, R24 ;  /* 0x0000000405109825 */ /* 0x010fcc00078e0018 */
        /* <DEDUP_REMOVED lines=15> */
.L_x_33:
[----:B------:R0:W-:Y:S01]  /*27b0*/  STS.U16 [R36+0xc0], RZ ;  /* 0x0000c0ff24007388 */ /* 0x0001e20000000400 */
[----:B----4-:R-:W-:-:S07]  /*27c0*/  IMAD.MOV.U32 R16, RZ, RZ, RZ ;  /* 0x000000ffff107224 */ /* 0x010fce00078e00ff */
.L_x_34:
        /* <DEDUP_REMOVED lines=8> */
[----:B------:R-:W1:Y:S03]  /*2850*/  S2R R39, SR_TID.X ;  /* 0x0000000000277919 */ /* 0x000e660000002100 */
[----:B------:R-:W-:Y:S02]  /*2860*/  LOP3.LUT R18, R18, 0xb0, RZ, 0xc0, !PT ;  /* 0x000000b012127812 */ /* 0x000fe400078ec0ff */
[----:B------:R-:W-:-:S04]  /*2870*/  LOP3.LUT R40, R38, 0xc0, RZ, 0xfc, !PT ;  /* 0x000000c026287812 */ /* 0x000fc800078efcff */
[----:B------:R-:W-:Y:S02]  /*2880*/  LOP3.LUT R40, R40, 0xd0, RZ, 0xc0, !PT ;  /* 0x000000d028287812 */ /* 0x000fe400078ec0ff */
[----:B-1----:R-:W-:-:S05]  /*2890*/  LOP3.LUT R19, R18, 0xf, R39, 0xf8, !PT ;  /* 0x0000000f12137812 */ /* 0x002fca00078ef827 */
        /* <DEDUP_REMOVED lines=8> */
.L_x_35:
[----:B------:R0:W-:Y:S01]  /*2920*/  STS.U16 [R36+0x140], RZ ;  /* 0x000140ff24007388 */ /* 0x0001e20000000400 */
[----:B----4-:R-:W-:-:S07]  /*2930*/  IMAD.MOV.U32 R16, RZ, RZ, RZ ;  /* 0x000000ffff107224 */ /* 0x010fce00078e00ff */
.L_x_36:
[----:B--2--5:R-:W-:Y:S01]  /*2940*/  F2FP.F16.F32.PACK_AB R18, RZ, R16 ;  /* 0x00000010ff12723e */ /* 0x024fe200000000ff */
[----:B------:R-:W-:Y:S01]  /*2950*/  IMAD.MOV.U32 R16, RZ, RZ, RZ ;  /* 0x000000ffff107224 */ /* 0x000fe200078e00ff */
[----:B------:R-:W-:Y:S06]  /*2960*/  BRA.U UP0, `(.L_x_37) ;  /* 0x0000000100207547 */ /* 0x000fec000b800000 */
[----:B-1--4-:R-:W-:-:S05]  /*2970*/  @!P1 IMAD.WIDE.U32 R14, R9, 0x4, R24 ;  /* 0x00000004090e9825 */ /* 0x012fca00078e0018 */
[----:B------:R2:W5:Y:S01]  /*2980*/  @!P1 LDG.E R16, desc[UR18][R14.64] ;  /* 0x000000120e109981 */ /* 0x000562000c1e1900 */
[----:B0-----:R-:W-:Y:S01]  /*2990*/  LOP3.LUT R19, R38, 0xe0, RZ, 0xfc, !PT ;  /* 0x000000e026137812 */ /* 0x001fe200078efcff */
[----:B------:R-:W0:Y:S03]  /*29a0*/  S2R R17, SR_TID.X ;  /* 0x0000000000117919 */ /* 0x000e260000002100 */
[----:B------:R-:W-:-:S04]  /*29b0*/  LOP3.LUT R40, R19, 0xf0, RZ, 0xc0, !PT ;  /* 0x000000f013287812 */ /* 0x000fc800078ec0ff */
[----:B0-----:R-:W-:-:S05]  /*29c0*/  LOP3.LUT R17, R40, 0xf, R17, 0xf8, !PT ;  /* 0x0000000f28117812 */ /* 0x001fca00078ef811 */
[----:B------:R-:W-:-:S05]  /*29d0*/  @P1 IMAD.WIDE.U32 R24, R17, 0x4, R24 ;  /* 0x0000000411181825 */ /* 0x000fca00078e0018 */
[----:B------:R2:W5:Y:S02]  /*29e0*/  @P1 LDG.E R16, desc[UR18][R24.64] ;  /* 0x0000001218101981 */ /* 0x000564000c1e1900 */
.L_x_37:
[----:B0----5:R-:W-:Y:S01]  /*29f0*/  F2FP.F16.F32.PACK_AB R19, RZ, R16 ;  /* 0x00000010ff13723e */ /* 0x021fe200000000ff */
[----:B--2---:R-:W-:Y:S01]  /*2a00*/  IMAD.MOV.U32 R24, RZ, RZ, RZ ;  /* 0x000000ffff187224 */ /* 0x004fe200078e00ff */
[----:B------:R-:W-:Y:S06]  /*2a10*/  BRA.U UP1, `(.L_x_38) ;  /* 0x0000000101107547 */ /* 0x000fec000b800000 */
[----:B-1--4-:R-:W-:-:S05]  /*2a20*/  @!P0 IMAD.WIDE.U32 R16, R10, 0x4, R12 ;  /* 0x000000040a108825 */ /* 0x012fca00078e000c */
[----:B------:R0:W5:Y:S01]  /*2a30*/  @!P0 LDG.E R24, desc[UR18][R16.64] ;  /* 0x0000001210188981 */ /* 0x000162000c1e1900 */
[----:B------:R-:W-:-:S05]  /*2a40*/  @P0 IMAD.WIDE.U32 R14, R11, 0x4, R12 ;  /* 0x000000040b0e0825 */ /* 0x000fca00078e000c */
[----:B------:R0:W5:Y:S02]  /*2a50*/  @P0 LDG.E R24, desc[UR18][R14.64] ;  /* 0x000000120e180981 */ /* 0x000164000c1e1900 */
.L_x_38:
[----:B-----5:R-:W-:Y:S01]  /*2a60*/  F2FP.F16.F32.PACK_AB R24, RZ, R24 ;  /* 0x00000018ff18723e */ /* 0x020fe200000000ff */
[----:B------:R2:W-:Y:S04]  /*2a70*/  STS.U16 [R36+0x180], R18 ;  /* 0x0001801224007388 */ /* 0x0005e80000000400 */
[----:B------:R2:W-:Y:S04]  /*2a80*/  STS.U16 [R36+0x1c0], R19 ;  /* 0x0001c01324007388 */ /* 0x0005e80000000400 */
[----:B------:R2:W-:Y:S01]  /*2a90*/  STS.U16 [R36+0x200], R24 ;  /* 0x0002001824007388 */ /* 0x0005e20000000400 */
[----:B------:R-:W-:Y:S05]  /*2aa0*/  BRA.U UP1, `(.L_x_39) ;  /* 0x00000001012c7547 */ /* 0x000fea000b800000 */
[----:B--2---:R-:W-:-:S05]  /*2ab0*/  @!P0 IMAD.WIDE.U32 R24, R20, 0x4, R12 ;  /* 0x0000000414188825 */ /* 0x004fca00078e000c */
[----:B-1--4-:R-:W2:Y:S01]  /*2ac0*/  @!P0 LDG.E R37, desc[UR18][R24.64] ;  /* 0x0000001218258981 */ /* 0x012ea2000c1e1900 */
[----:B0-----:R-:W-:-:S05]  /*2ad0*/  @!P0 IMAD.WIDE.U32 R16, R22, 0x4, R12 ;  /* 0x0000000416108825 */ /* 0x001fca00078e000c */
[----:B------:R0:W5:Y:S01]  /*2ae0*/  @!P0 LDG.E R39, desc[UR18][R16.64] ;  /* 0x0000001210278981 */ /* 0x000162000c1e1900 */
[----:B------:R-:W-:-:S04]  /*2af0*/  @P0 IMAD.WIDE.U32 R18, R21, 0x4, R12 ;  /* 0x0000000415120825 */ /* 0x000fc800078e000c */
[----:B------:R-:W-:Y:S01]  /*2b00*/  @P0 IMAD.WIDE.U32 R14, R23, 0x4, R12 ;  /* 0x00000004170e0825 */ /* 0x000fe200078e000c */
[----:B------:R-:W2:Y:S04]  /*2b10*/  @P0 LDG.E R37, desc[UR18][R18.64] ;  /* 0x0000001212250981 */ /* 0x000ea8000c1e1900 */
[----:B------:R0:W5:Y:S01]  /*2b20*/  @P0 LDG.E R39, desc[UR18][R14.64] ;  /* 0x000000120e270981 */ /* 0x000162000c1e1900 */
[----:B--2---:R-:W-:-:S05]  /*2b30*/  F2FP.F16.F32.PACK_AB R37, RZ, R37 ;  /* 0x00000025ff25723e */ /* 0x004fca00000000ff */
[----:B------:R0:W-:Y:S01]  /*2b40*/  STS.U16 [R36+0x240], R37 ;  /* 0x0002402524007388 */ /* 0x0001e20000000400 */
[----:B------:R-:W-:Y:S05]  /*2b50*/  BRA `(.L_x_40) ;  /* 0x0000000000087947 */ /* 0x000fea0003800000 */
.L_x_39:
[----:B------:R0:W-:Y:S01]  /*2b60*/  STS.U16 [R36+0x240], RZ ;  /* 0x000240ff24007388 */ /* 0x0001e20000000400 */
[----:B------:R-:W-:-:S07]  /*2b70*/  IMAD.MOV.U32 R39, RZ, RZ, RZ ;  /* 0x000000ffff277224 */ /* 0x000fce00078e00ff */
.L_x_40:
[----:B-----5:R-:W-:-:S05]  /*2b80*/  F2FP.F16.F32.PACK_AB R39, RZ, R39 ;  /* 0x00000027ff27723e */ /* 0x020fca00000000ff */
[----:B------:R0:W-:Y:S01]  /*2b90*/  STS.U16 [R36+0x280], R39 ;  /* 0x0002802724007388 */ /* 0x0001e20000000400 */
[----:B------:R-:W-:Y:S05]  /*2ba0*/  BRA.U UP1, `(.L_x_41) ;  /* 0x00000001012c7547 */ /* 0x000fea000b800000 */
[----:B--2---:R-:W-:-:S05]  /*2bb0*/  @!P0 IMAD.WIDE.U32 R24, R26, 0x4, R12 ;  /* 0x000000041a188825 */ /* 0x004fca00078e000c */
[----:B01--4-:R-:W2:Y:S01]  /*2bc0*/  @!P0 LDG.E R37, desc[UR18][R24.64] ;  /* 0x0000001218258981 */ /* 0x013ea2000c1e1900 */
[----:B------:R-:W-:-:S05]  /*2bd0*/  @!P0 IMAD.WIDE.U32 R16, R28, 0x4, R12 ;  /* 0x000000041c108825 */ /* 0x000fca00078e000c */
        /* <DEDUP_REMOVED lines=8> */
.L_x_41:
[----:B------:R1:W-:Y:S01]  /*2c60*/  STS.U16 [R36+0x2c0], RZ ;  /* 0x0002c0ff24007388 */ /* 0x0003e20000000400 */
[----:B0-----:R-:W-:-:S07]  /*2c70*/  IMAD.MOV.U32 R39, RZ, RZ, RZ ;  /* 0x000000ffff277224 */ /* 0x001fce00078e00ff */
.L_x_42:
        /* <DEDUP_REMOVED lines=14> */
.L_x_43:
[----:B------:R1:W-:Y:S01]  /*2d60*/  STS.U16 [R36+0x340], RZ ;  /* 0x000340ff24007388 */ /* 0x0003e20000000400 */
[----:B0-----:R-:W-:-:S07]  /*2d70*/  IMAD.MOV.U32 R39, RZ, RZ, RZ ;  /* 0x000000ffff277224 */ /* 0x001fce00078e00ff */
.L_x_44:
[----:B01--4-:R-:W0:Y:S01]  /*2d80*/  S2R R37, SR_LANEID ;  /* 0x0000000000257919 */ /* 0x013e220000000000 */
[----:B------:R-:W1:Y:S01]  /*2d90*/  S2UR UR6, SR_CgaCtaId ;  /* 0x00000000000679c3 */ /* 0x000e620000008800 */
[C---:B0-----:R-:W-:Y:S02]  /*2da0*/  LOP3.LUT R15, R37.reuse, 0xf, RZ, 0xc0, !PT ;  /* 0x0000000f250f7812 */ /* 0x041fe400078ec0ff */
[----:B------:R-:W-:Y:S02]  /*2db0*/  SHF.R.U32.HI R14, RZ, 0x3, R37 ;  /* 0x00000003ff0e7819 */ /* 0x000fe40000011625 */
[----:B------:R-:W-:Y:S02]  /*2dc0*/  SHF.R.U32.HI R16, RZ, 0x3, R15 ;  /* 0x00000003ff107819 */ /* 0x000fe4000001160f */
[----:B------:R-:W-:Y:S01]  /*2dd0*/  LOP3.LUT R17, R37, 0x7, RZ, 0xc0, !PT ;  /* 0x0000000725117812 */ /* 0x000fe200078ec0ff */
[----:B--2---:R-:W-:Y:S01]  /*2de0*/  IMAD.SHL.U32 R24, R14, 0x8, RZ ;  /* 0x000000080e187824 */ /* 0x004fe200078e00ff */
[----:B------:R-:W-:Y:S01]  /*2df0*/  LOP3.LUT R18, R15, 0x7, RZ, 0xc0, !PT ;  /* 0x000000070f127812 */ /* 0x000fe200078ec0ff */
[----:B------:R-:W-:-:S02]  /*2e00*/  IMAD.SHL.U32 R19, R16, 0x8, RZ ;  /* 0x0000000810137824 */ /* 0x000fc400078e00ff */
[----:B------:R-:W-:Y:S01]  /*2e10*/  IMAD.MOV.U32 R16, RZ, RZ, RZ ;  /* 0x000000ffff107224 */ /* 0x000fe200078e00ff */
[----:B-1----:R-:W-:Y:S06]  /*2e20*/  BRA.U UP1, `(.L_x_45) ;  /* 0x0000000101107547 */ /* 0x002fec000b800000 */
[----:B------:R-:W-:-:S05]  /*2e30*/  @!P0 IMAD.WIDE.U32 R14, R34, 0x4, R12 ;  /* 0x00000004220e8825 */ /* 0x000fca00078e000c */
[----:B------:R0:W5:Y:S01]  /*2e40*/  @!P0 LDG.E R16, desc[UR18][R14.64] ;  /* 0x000000120e108981 */ /* 0x000162000c1e1900 */
[----:B------:R-:W-:-:S05]  /*2e50*/  @P0 IMAD.WIDE.U32 R12, R35, 0x4, R12 ;  /* 0x00000004230c0825 */ /* 0x000fca00078e000c */
[----:B------:R0:W5:Y:S02]  /*2e60*/  @P0 LDG.E R16, desc[UR18][R12.64] ;  /* 0x000000120c100981 */ /* 0x000164000c1e1900 */
.L_x_45:
[----:B0-----:R-:W-:Y:S01]  /*2e70*/  SHF.R.U32.HI R12, RZ, 0x4, R37 ;  /* 0x00000004ff0c7819 */ /* 0x001fe20000011625 */
[----:B------:R-:W-:Y:S01]  /*2e80*/  UMOV UR5, 0x400 ;  /* 0x0000040000057882 */ /* 0x000fe20000000000 */
[----:B------:R-:W-:Y:S01]  /*2e90*/  LOP3.LUT R18, R19, 0x8, R18, 0xe2, !PT ;  /* 0x0000000813127812 */ /* 0x000fe200078ee212 */
[----:B------:R-:W-:Y:S01]  /*2ea0*/  UIADD3 UR7, UPT, UPT, UR5, 0x400, URZ ;  /* 0x0000040005077890 */ /* 0x000fe2000fffe0ff */
[----:B------:R-:W-:Y:S01]  /*2eb0*/  LOP3.LUT R17, R24, 0x8, R17, 0xe2, !PT ;  /* 0x0000000818117812 */ /* 0x000fe200078ee211 */
[----:B------:R-:W-:Y:S01]  /*2ec0*/  IMAD.SHL.U32 R12, R12, 0x8, RZ ;  /* 0x000000080c0c7824 */ /* 0x000fe200078e00ff */
[----:B-----5:R-:W-:Y:S01]  /*2ed0*/  F2FP.F16.F32.PACK_AB R39, RZ, R39 ;  /* 0x00000027ff27723e */ /* 0x020fe200000000ff */
[----:B------:R-:W-:Y:S01]  /*2ee0*/  ULEA UR7, UR6, UR7, 0x18 ;  /* 0x0000000706077291 */ /* 0x000fe2000f8ec0ff */
[----:B------:R-:W-:Y:S01]  /*2ef0*/  F2FP.F16.F32.PACK_AB R16, RZ, R16 ;  /* 0x00000010ff10723e */ /* 0x000fe200000000ff */
[----:B------:R-:W-:Y:S01]  /*2f00*/  ULEA UR8, UR6, UR5, 0x18 ;  /* 0x0000000506087291 */ /* 0x000fe2000f8ec0ff */
[----:B------:R-:W-:Y:S01]  /*2f10*/  IMAD.SHL.U32 R18, R18, 0x8, RZ ;  /* 0x0000000812127824 */ /* 0x000fe200078e00ff */
[----:B------:R-:W-:Y:S01]  /*2f20*/  PRMT R40, R39, 0x7610, R40 ;  /* 0x0000761027287816 */ /* 0x000fe20000000028 */
[----:B------:R-:W-:Y:S01]  /*2f30*/  IMAD R12, R17, 0x10, R12 ;  /* 0x00000010110c7824 */ /* 0x000fe200078e020c */
[----:B------:R-:W-:Y:S01]  /*2f40*/  PRMT R41, R16, 0x7610, R41 ;  /* 0x0000761010297816 */ /* 0x000fe20000000029 */
[----:B------:R-:W-:Y:S01]  /*2f50*/  UIADD3 UR5, UPT, UPT, UR5, 0x900, URZ ;  /* 0x0000090005057890 */ /* 0x000fe2000fffe0ff */
[----:B------:R-:W-:Y:S01]  /*2f60*/  LEA R25, R18, UR7, 0x1 ;  /* 0x0000000712197c11 */ /* 0x000fe2000f8e08ff */
[----:B------:R-:W-:Y:S01]  /*2f70*/  STS.U16 [R36+0x380], R40 ;  /* 0x0003802824007388 */ /* 0x000fe20000000400 */
[----:B------:R-:W-:Y:S01]  /*2f80*/  LEA R39, R12, UR8, 0x1 ;  /* 0x000000080c277c11 */ /* 0x000fe2000f8e08ff */
[----:B------:R-:W-:-:S02]  /*2f90*/  ULEA UR5, UR6, UR5, 0x18 ;  /* 0x0000000506057291 */ /* 0x000fc4000f8ec0ff */
[----:B------:R-:W-:Y:S01]  /*2fa0*/  STS.U16 [R36+0x3c0], R41 ;  /* 0x0003c02924007388 */ /* 0x000fe20000000400 */
[----:B------:R-:W-:-:S03]  /*2fb0*/  NOP ;  /* 0x0000000000007918 */ /* 0x000fc60000000000 */
[----:B------:R-:W-:Y:S04]  /*2fc0*/  LDSM.16.MT88.2 R24, [R25] ;  /* 0x000000001918783b */ /* 0x000fe80000004100 */
[----:B------:R-:W0:Y:S04]  /*2fd0*/  LDSM.16.M88.4 R16, [R39] ;  /* 0x000000002710783b */ /* 0x000e280000000200 */
[----:B------:R-:W1:Y:S01]  /*2fe0*/  LDSM.16.M88.4 R12, [R39+0x200] ;  /* 0x00020000270c783b */ /* 0x000e620000000200 */
[-C--:B0-----:R-:W-:Y:S08]  /*2ff0*/  HMMA.16816.F32 R16, R16, R24.reuse, RZ ;  /* 0x000000181010723c */ /* 0x081ff000000018ff */
[----:B-1----:R-:W-:Y:S01]  /*3000*/  HMMA.16816.F32 R12, R12, R24, RZ ;  /* 0x000000180c0c723c */ /* 0x002fe200000018ff */
[----:B------:R-:W-:-:S02]  /*3010*/  SHF.R.U32.HI R24, RZ, 0x2, R37 ;  /* 0x00000002ff187819 */ /* 0x000fc40000011625 */
[----:B------:R-:W-:-:S05]  /*3020*/  LOP3.LUT R37, R37, 0x3, RZ, 0xc0, !PT ;  /* 0x0000000325257812 */ /* 0x000fca00078ec0ff */
[----:B------:R-:W-:-:S05]  /*3030*/  IMAD R24, R24, 0x4, R37 ;  /* 0x0000000418187824 */ /* 0x000fca00078e0225 */
[----:B------:R-:W-:Y:S02]  /*3040*/  LEA R37, R24, UR5, 0x3 ;  /* 0x0000000518257c11 */ /* 0x000fe4000f8e18ff */
[----:B------:R-:W-:-:S03]  /*3050*/  LEA R24, R38, UR5, 0x5 ;  /* 0x0000000526187c11 */ /* 0x000fc6000f8e28ff */
[----:B------:R-:W-:Y:S04]  /*3060*/  STS.64 [R37], R16 ;  /* 0x0000001025007388 */ /* 0x000fe80000000a00 */
[----:B------:R-:W-:Y:S04]  /*3070*/  STS.64 [R37+0x100], R18 ;  /* 0x0001001225007388 */ /* 0x000fe80000000a00 */
[----:B------:R-:W-:Y:S04]  /*3080*/  STS.64 [R37+0x200], R12 ;  /* 0x0002000c25007388 */ /* 0x000fe80000000a00 */
[----:B------:R-:W-:Y:S01]  /*3090*/  STS.64 [R37+0x300], R14 ;  /* 0x0003000e25007388 */ /* 0x000fe20000000a00 */
[----:B------:R-:W-:-:S03]  /*30a0*/  NOP ;  /* 0x0000000000007918 */ /* 0x000fc60000000000 */
[----:B------:R-:W-:Y:S04]  /*30b0*/  LDS R40, [R6] ;  /* 0x0000000006287984 */ /* 0x000fe80000000800 */
[----:B------:R-:W0:Y:S04]  /*30c0*/  LDS R25, [R24] ;  /* 0x0000000018197984 */ /* 0x000e280000000800 */
[----:B------:R-:W-:Y:S04]  /*30d0*/  LDS R39, [R6+0x4] ;  /* 0x0000040006277984 */ /* 0x000fe80000000800 */
[----:B------:R-:W-:Y:S04]  /*30e0*/  LDS R13, [R6+0x8] ;  /* 0x00000800060d7984 */ /* 0x000fe80000000800 */
[----:B------:R-:W-:Y:S04]  /*30f0*/  LDS R15, [R6+0xc] ;  /* 0x00000c00060f7984 */ /* 0x000fe80000000800 */
[----:B------:R-:W-:Y:S01]  /*3100*/  LDS R19, [R6+0x10] ;  /* 0x0000100006137984 */ /* 0x000fe20000000800 */
[----:B0-----:R-:W-:-:S05]  /*3110*/  FADD R25, R25, R40 ;  /* 0x0000002819197221 */ /* 0x001fca0000000000 */
[----:B------:R-:W-:Y:S04]  /*3120*/  STS [R6], R25 ;  /* 0x0000001906007388 */ /* 0x000fe80000000800 */
[----:B------:R-:W0:Y:S02]  /*3130*/  LDS R16, [R24+0x4] ;  /* 0x0000040018107984 */ /* 0x000e240000000800 */
[----:B0-----:R-:W-:-:S05]  /*3140*/  FADD R17, R16, R39 ;  /* 0x0000002710117221 */ /* 0x001fca0000000000 */
[----:B------:R-:W-:Y:S04]  /*3150*/  STS [R6+0x4], R17 ;  /* 0x0000041106007388 */ /* 0x000fe80000000800 */
[----:B------:R-:W0:Y:S04]  /*3160*/  LDS R12, [R24+0x8] ;  /* 0x00000800180c7984 */ /* 0x000e280000000800 */
[----:B------:R-:W-:Y:S01]  /*3170*/  LDS R17, [R6+0x14] ;  /* 0x0000140006117984 */ /* 0x000fe20000000800 */
        /* <DEDUP_REMOVED lines=10> */
[----:B------:R-:W0:Y:S02]  /*3220*/  LDS R12, [R24+0x14] ;  /* 0x00001400180c7984 */ /* 0x000e240000000800 */
[----:B0-----:R-:W-:-:S05]  /*3230*/  FADD R17, R12, R17 ;  /* 0x000000110c117221 */ /* 0x001fca0000000000 */
[----:B------:R-:W-:Y:S04]  /*3240*/  STS [R6+0x14], R17 ;  /* 0x0000141106007388 */ /* 0x000fe80000000800 */
[----:B------:R-:W0:Y:S02]  /*3250*/  LDS R12, [R24+0x18] ;  /* 0x00001800180c7984 */ /* 0x000e240000000800 */
[----:B0-----:R-:W-:-:S05]  /*3260*/  FADD R13, R12, R13 ;  /* 0x0000000d0c0d7221 */ /* 0x001fca0000000000 */
[----:B------:R-:W-:Y:S04]  /*3270*/  STS [R6+0x18], R13 ;  /* 0x0000180d06007388 */ /* 0x000fe80000000800 */
[----:B------:R-:W0:Y:S02]  /*3280*/  LDS R12, [R24+0x1c] ;  /* 0x00001c00180c7984 */ /* 0x000e240000000800 */
[----:B0-----:R-:W-:-:S05]  /*3290*/  FADD R15, R12, R15 ;  /* 0x0000000f0c0f7221 */ /* 0x001fca0000000000 */
[----:B------:R0:W-:Y:S01]  /*32a0*/  STS [R6+0x1c], R15 ;  /* 0x00001c0f06007388 */ /* 0x0001e20000000800 */
[----:B------:R-:W-:Y:S01]  /*32b0*/  NOP ;  /* 0x0000000000007918 */ /* 0x000fe20000000000 */
.L_x_29:
[----:B------:R-:W1:Y:S01]  /*32c0*/  LDCU UR5, c[0x0][0x3a8] ;  /* 0x00007500ff0577ac */ /* 0x000e620008000800 */
[----:B------:R-:W-:-:S04]  /*32d0*/  UIADD3 UR4, UPT, UPT, UR4, 0x1, URZ ;  /* 0x0000000104047890 */ /* 0x000fc8000fffe0ff */
[----:B-1----:R-:W-:-:S09]  /*32e0*/  UISETP.NE.AND UP0, UPT, UR4, UR5, UPT ;  /* 0x000000050400728c */ /* 0x002fd2000bf05270 */
[----:B------:R-:W-:Y:S05]  /*32f0*/  BRA.U UP0, `(.L_x_46) ;  /* 0xffffffd100847547 */ /* 0x000fea000b83ffff */
[----:B------:R-:W1:Y:S01]  /*3300*/  LDC R27, c[0x0][0x3b0] ;  /* 0x0000ec00ff1b7b82 */ /* 0x000e620000000800 */
[----:B------:R-:W-:-:S04]  /*3310*/  IMAD.U32 R3, RZ, RZ, UR15 ;  /* 0x0000000fff037e24 */ /* 0x000fc8000f8e00ff */
[----:B------:R-:W-:-:S05]  /*3320*/  IMAD R38, R3, 0x20, R38 ;  /* 0x0000002003267824 */ /* 0x000fca00078e0226 */
[----:B-1----:R-:W-:-:S13]  /*3330*/  ISETP.GE.AND P0, PT, R38, R27, PT ;  /* 0x0000001b2600720c */ /* 0x002fda0003f06270 */
[----:B------:R-:W-:Y:S05]  /*3340*/  @P0 EXIT ;  /* 0x000000000000094d */ /* 0x000fea0003800000 */
[----:B------:R-:W1:Y:S01]  /*3350*/  LDCU UR4, c[0x0][0x3a4] ;  /* 0x00007480ff0477ac */ /* 0x000e620008000800 */
[----:B------:R-:W2:Y:S01]  /*3360*/  LDS.128 R8, [R6] ;  /* 0x0000000006087984 */ /* 0x000ea20000000c00 */
[----:B------:R-:W4:Y:S01]  /*3370*/  LDC.64 R2, c[0x0][0x398] ;  /* 0x0000e600ff027b82 */ /* 0x000f220000000a00 */
[----:B------:R-:W-:Y:S02]  /*3380*/  IMAD R5, R27, UR20, R38 ;  /* 0x000000141b057c24 */ /* 0x000fe4000f8e0226 */
[----:B0----5:R0:W3:Y:S01]  /*3390*/  LDS.128 R12, [R6+0x10] ;  /* 0x00001000060c7984 */ /* 0x0210e20000000c00 */
[----:B-1----:R-:W-:-:S04]  /*33a0*/  UIADD3 UR5, UPT, UPT, UR20, UR4, URZ ;  /* 0x0000000414057290 */ /* 0x002fc8000fffe0ff */
[----:B------:R-:W-:Y:S02]  /*33b0*/  UIADD3 UR6, UPT, UPT, UR5, UR4, URZ ;  /* 0x0000000405067290 */ /* 0x000fe4000fffe0ff */
[----:B------:R-:W-:Y:S02]  /*33c0*/  IMAD R7, R27, UR5, R38 ;  /* 0x000000051b077c24 */ /* 0x000fe4000f8e0226 */
[----:B------:R-:W-:Y:S01]  /*33d0*/  UIADD3 UR7, UPT, UPT, UR6, UR4, URZ ;  /* 0x0000000406077290 */ /* 0x000fe2000fffe0ff */
[----:B----4-:R-:W-:-:S03]  /*33e0*/  IMAD.WIDE.U32 R4, R5, 0x4, R2 ;  /* 0x0000000405047825 */ /* 0x010fc600078e0002 */
[----:B------:R-:W-:Y:S01]  /*33f0*/  UIADD3 UR8, UPT, UPT, UR7, UR4, URZ ;  /* 0x0000000407087290 */ /* 0x000fe2000fffe0ff */
[C-C-:B------:R-:W-:Y:S02]  /*3400*/  IMAD R17, R27.reuse, UR6, R38.reuse ;  /* 0x000000061b117c24 */ /* 0x140fe4000f8e0226 */
[----:B------:R-:W-:Y:S01]  /*3410*/  IMAD R19, R27, UR7, R38 ;  /* 0x000000071b137c24 */ /* 0x000fe2000f8e0226 */
[----:B------:R-:W-:Y:S01]  /*3420*/  UIADD3 UR9, UPT, UPT, UR8, UR4, URZ ;  /* 0x0000000408097290 */ /* 0x000fe2000fffe0ff */
[----:B0-----:R-:W-:-:S03]  /*3430*/  IMAD.WIDE.U32 R6, R7, 0x4, R2 ;  /* 0x0000000407067825 */ /* 0x001fc600078e0002 */
[----:B------:R-:W-:Y:S01]  /*3440*/  UIADD3 UR5, UPT, UPT, UR9, UR4, URZ ;  /* 0x0000000409057290 */ /* 0x000fe2000fffe0ff */
[C-C-:B------:R-:W-:Y:S02]  /*3450*/  IMAD R21, R27.reuse, UR8, R38.reuse ;  /* 0x000000081b157c24 */ /* 0x140fe4000f8e0226 */
[----:B------:R-:W-:Y:S01]  /*3460*/  IMAD R23, R27, UR9, R38 ;  /* 0x000000091b177c24 */ /* 0x000fe2000f8e0226 */
[----:B------:R-:W-:Y:S01]  /*3470*/  UIADD3 UR4, UPT, UPT, UR5, UR4, URZ ;  /* 0x0000000405047290 */ /* 0x000fe2000fffe0ff */
[----:B------:R-:W-:Y:S01]  /*3480*/  IMAD.WIDE.U32 R16, R17, 0x4, R2 ;  /* 0x0000000411107825 */ /* 0x000fe200078e0002 */
[----:B--2---:R-:W-:Y:S03]  /*3490*/  STG.E desc[UR18][R4.64], R8 ;  /* 0x0000000804007986 */ /* 0x004fe6000c101912 */
[C-C-:B------:R-:W-:Y:S01]  /*34a0*/  IMAD R25, R27.reuse, UR5, R38.reuse ;  /* 0x000000051b197c24 */ /* 0x140fe2000f8e0226 */
[----:B------:R-:W-:Y:S01]  /*34b0*/  STG.E desc[UR18][R6.64], R9 ;  /* 0x0000000906007986 */ /* 0x000fe2000c101912 */
[----:B------:R-:W-:-:S02]  /*34c0*/  IMAD R27, R27, UR4, R38 ;  /* 0x000000041b1b7c24 */ /* 0x000fc4000f8e0226 */
[--C-:B------:R-:W-:Y:S01]  /*34d0*/  IMAD.WIDE.U32 R18, R19, 0x4, R2.reuse ;  /* 0x0000000413127825 */ /* 0x100fe200078e0002 */
[----:B------:R-:W-:Y:S03]  /*34e0*/  STG.E desc[UR18][R16.64], R10 ;  /* 0x0000000a10007986 */ /* 0x000fe6000c101912 */
[--C-:B------:R-:W-:Y:S01]  /*34f0*/  IMAD.WIDE.U32 R20, R21, 0x4, R2.reuse ;  /* 0x0000000415147825 */ /* 0x100fe200078e0002 */
[----:B------:R-:W-:Y:S03]  /*3500*/  STG.E desc[UR18][R18.64], R11 ;  /* 0x0000000b12007986 */ /* 0x000fe6000c101912 */
[--C-:B------:R-:W-:Y:S01]  /*3510*/  IMAD.WIDE.U32 R22, R23, 0x4, R2.reuse ;  /* 0x0000000417167825 */ /* 0x100fe200078e0002 */
[----:B---3--:R-:W-:Y:S03]  /*3520*/  STG.E desc[UR18][R20.64], R12 ;  /* 0x0000000c14007986 */ /* 0x008fe6000c101912 */
[--C-:B------:R-:W-:Y:S01]  /*3530*/  IMAD.WIDE.U32 R24, R25, 0x4, R2.reuse ;  /* 0x0000000419187825 */ /* 0x100fe200078e0002 */
[----:B------:R-:W-:Y:S03]  /*3540*/  STG.E desc[UR18][R22.64], R13 ;  /* 0x0000000d16007986 */ /* 0x000fe6000c101912 */
[----:B------:R-:W-:Y:S01]  /*3550*/  IMAD.WIDE.U32 R2, R27, 0x4, R2 ;  /* 0x000000041b027825 */ /* 0x000fe200078e0002 */
[----:B------:R-:W-:Y:S04]  /*3560*/  STG.E desc[UR18][R24.64], R14 ;  /* 0x0000000e18007986 */ /* 0x000fe8000c101912 */
[----:B------:R-:W-:Y:S01]  /*3570*/  STG.E desc[UR18][R2.64], R15 ;  /* 0x0000000f02007986 */ /* 0x000fe2000c101912 */
[----:B------:R-:W-:Y:S05]  /*3580*/  EXIT ;  /* 0x000000000000794d */ /* 0x000fea0003800000 */
.L_x_47:
[----:B------:R-:W-:-:S00]  /*3590*/  BRA `(.L_x_47) ;  /* 0xfffffffc00fc7947 */ /* 0x000fc0000383ffff */
[----:B------:R-:W-:-:S00]  /*35a0*/  NOP ;  /* 0x0000000000007918 */ /* 0x000fc00000000000 */
        /* <DEDUP_REMOVED lines=13> */
.L_x_48:


//--------------------- .nv.shared.batch8_symmetric_block_pair_multiply_wmma --------------------------
	.section	.nv.shared.batch8_symmetric_block_pair_multiply_wmma,"aw",@nobits
	.sectionflags	@""
	.align	4
.nv.shared.batch8_symmetric_block_pair_multiply_wmma:
	.zero		4352


//--------------------- .nv.shared.reserved.0     --------------------------
	.section	.nv.shared.reserved.0,"aw",@nobits
	.weak		__nv_reservedSMEM_offset_0_alias
	.size		__nv_reservedSMEM_offset_0_alias, 0, 64
	.other		__nv_reservedSMEM_offset_0_alias,@"STO_CUDA_RESERVED_SHARED STV_DEFAULT"
__nv_reservedSMEM_offset_0_alias:
	.zero		0
	.zero		64


//--------------------- .nv.constant0.batch8_symmetric_block_pair_multiply_wmma --------------------------
	.section	.nv.constant0.batch8_symmetric_block_pair_multiply_wmma,"a",@progbits
	.sectionflags	@""
	.align	4
.nv.constant0.batch8_symmetric_block_pair_multiply_wmma:
	.zero		948


//--------------------- SYMBOLS --------------------------

	.type		.nv.reservedSmem.offset0,@object
	.size		.nv.reservedSmem.offset0,0x4
	.type		.nv.reservedSmem.cap,@object
	.size		.nv.reservedSmem.cap,0x4
